def matmul_kernel(
    a_ptr,
    b_ptr,
    c_ptr,
    M,
    N,
    K,
    stride_am,
    stride_ak,
    stride_bk,
    stride_bn,
    stride_cm,
    stride_cn,
    BLOCK_M: tl.constexpr,
    BLOCK_N: tl.constexpr,
    BLOCK_K: tl.constexpr,
    GROUP_M: tl.constexpr,
):
    pid = tl.program_id(axis=0)
    num_pid_m = tl.cdiv(M, BLOCK_M)
    num_pid_n = tl.cdiv(N, BLOCK_N)
    num_pid_in_group = GROUP_M * num_pid_n
    group_id = pid // num_pid_in_group
    first_pid_m = group_id * GROUP_M
    group_size_m = min(num_pid_m - first_pid_m, GROUP_M)
    pid_m = first_pid_m + ((pid % num_pid_in_group) % group_size_m)
    pid_n = (pid % num_pid_in_group) // group_size_m

    offs_am = (pid_m * BLOCK_M + tl.arange(0, BLOCK_M)) % M
    offs_bn = (pid_n * BLOCK_N + tl.arange(0, BLOCK_N)) % N
    offs_k = tl.arange(0, BLOCK_K)
    a_ptrs = a_ptr + offs_am[:, None] * stride_am + offs_k[None, :] * stride_ak
    b_ptrs = b_ptr + offs_k[:, None] * stride_bk + offs_bn[None, :] * stride_bn

    acc = tl.zeros((BLOCK_M, BLOCK_N), dtype=tl.float32)
    for kk in range(0, tl.cdiv(K, BLOCK_K)):
        a = tl.load(a_ptrs, mask=offs_k[None, :] < K - kk * BLOCK_K, other=0.0)
        b = tl.load(b_ptrs, mask=offs_k[:, None] < K - kk * BLOCK_K, other=0.0)
        acc = tl.dot(a, b, acc)
        a_ptrs += BLOCK_K * stride_ak
        b_ptrs += BLOCK_K * stride_bk

    c = acc.to(c_ptr.dtype.element_ty)
    offs_cm = pid_m * BLOCK_M + tl.arange(0, BLOCK_M)
    offs_cn = pid_n * BLOCK_N + tl.arange(0, BLOCK_N)
    c_ptrs = c_ptr + offs_cm[:, None] * stride_cm + offs_cn[None, :] * stride_cn
    mask = (offs_cm[:, None] < M) & (offs_cn[None, :] < N)
    tl.store(c_ptrs, c, mask=mask)

# config = {"BLOCK_K": 32, "BLOCK_M": 64, "BLOCK_N": 64, "GROUP_M": 8, "arch": "sm_90", "dtype": "fp16", "num_ctas": 1, "num_stages": 3, "num_warps": 1}
# arch = sm_90


// ===== COMPILED SASS (sm_90a) =====

	.target	sm_90a

	.elftype	@"ET_EXEC"


//--------------------- .note.nv.tkinfo           --------------------------
	.section	.note.nv.tkinfo,"",@"SHT_NOTE"
	.sectionflags	@"SHF_NOTE_NV_TKINFO"
	.tkinfo
        /*0018*/ 	.word	0x00000002
        /*0030*/ 	.string	""
        /*0030*/ 	.string	"ptxas"
        /*0030*/ 	.string	"Cuda compilation tools, release 13.0, V13.0.88"
        /*0030*/ 	.string	"Build cuda_13.0.r13.0/compiler.36424714_0"
        /*0030*/ 	.string	"-v  -suppress-debug-info  -lineinfo  -arch sm_90a "



//--------------------- .note.nv.cuinfo           --------------------------
	.section	.note.nv.cuinfo,"",@"SHT_NOTE"
	.sectionflags	@"SHF_NOTE_NV_CUINFO"
        /*0018*/ 	.short	0x0002
        /*001a*/ 	.short	0x005a
        /*001c*/ 	.short	0x0082
	.zero		2


//--------------------- .nv.info                  --------------------------
	.section	.nv.info,"",@"SHT_CUDA_INFO"
	.align	4


	//----- nvinfo : EIATTR_REGCOUNT
	.align		4
        /*0000*/ 	.byte	0x04, 0x2f
        /*0002*/ 	.short	(.L_1 - .L_0)
	.align		4
.L_0:
        /*0004*/ 	.word	index@(matmul_kernel)
        /*0008*/ 	.word	0x000000ff


	//----- nvinfo : EIATTR_FRAME_SIZE
	.align		4
.L_1:
        /*000c*/ 	.byte	0x04, 0x11
        /*000e*/ 	.short	(.L_3 - .L_2)
	.align		4
.L_2:
        /*0010*/ 	.word	index@(matmul_kernel)
        /*0014*/ 	.word	0x00000458


	//----- nvinfo : EIATTR_MIN_STACK_SIZE
	.align		4
.L_3:
        /*0018*/ 	.byte	0x04, 0x12
        /*001a*/ 	.short	(.L_5 - .L_4)
	.align		4
.L_4:
        /*001c*/ 	.word	index@(matmul_kernel)
        /*0020*/ 	.word	0x00000458
.L_5:


//--------------------- .nv.compat                --------------------------
	.section	.nv.compat,"",@"SHT_CUDA_COMPAT_INFO"
	.align	4
        /*0000*/ 	.byte	0x02, 0x09, 0x01, 0x00, 0x02, 0x02, 0x01, 0x00, 0x02, 0x05, 0x05, 0x00, 0x03, 0x07, 0x01, 0x01
        /*0010*/ 	.byte	0x02, 0x03, 0x00, 0x00, 0x02, 0x06, 0x01, 0x00, 0x04, 0x0b, 0x08, 0x00, 0x00, 0x00, 0x00, 0x00
        /*0020*/ 	.byte	0x00, 0x00, 0x00, 0x00


//--------------------- .nv.info.matmul_kernel    --------------------------
	.section	.nv.info.matmul_kernel,"",@"SHT_CUDA_INFO"
	.sectionflags	@""
	.align	4


	//----- nvinfo : EIATTR_CUDA_API_VERSION
	.align		4
        /*0000*/ 	.byte	0x04, 0x37
        /*0002*/ 	.short	(.L_7 - .L_6)
.L_6:
        /*0004*/ 	.word	0x00000082


	//----- nvinfo : EIATTR_KPARAM_INFO
	.align		4
.L_7:
        /*0008*/ 	.byte	0x04, 0x17
        /*000a*/ 	.short	(.L_9 - .L_8)
.L_8:
        /*000c*/ 	.word	0x00000000
        /*0010*/ 	.short	0x000d
        /*0012*/ 	.short	0x0048
        /*0014*/ 	.byte	0x00, 0xf4, 0x21, 0x00


	//----- nvinfo : EIATTR_KPARAM_INFO
	.align		4
.L_9:
        /*0018*/ 	.byte	0x04, 0x17
        /*001a*/ 	.short	(.L_11 - .L_10)
.L_10:
        /*001c*/ 	.word	0x00000000
        /*0020*/ 	.short	0x000c
        /*0022*/ 	.short	0x0040
        /*0024*/ 	.byte	0x00, 0xf4, 0x21, 0x00


	//----- nvinfo : EIATTR_KPARAM_INFO
	.align		4
.L_11:
        /*0028*/ 	.byte	0x04, 0x17
        /*002a*/ 	.short	(.L_13 - .L_12)
.L_12:
        /*002c*/ 	.word	0x00000000
        /*0030*/ 	.short	0x000b
        /*0032*/ 	.short	0x0038
        /*0034*/ 	.byte	0x00, 0xf0, 0x11, 0x00


	//----- nvinfo : EIATTR_KPARAM_INFO
	.align		4
.L_13:
        /*0038*/ 	.byte	0x04, 0x17
        /*003a*/ 	.short	(.L_15 - .L_14)
.L_14:
        /*003c*/ 	.word	0x00000000
        /*0040*/ 	.short	0x000a
        /*0042*/ 	.short	0x0034
        /*0044*/ 	.byte	0x00, 0xf0, 0x11, 0x00


	//----- nvinfo : EIATTR_KPARAM_INFO
	.align		4
.L_15:
        /*0048*/ 	.byte	0x04, 0x17
        /*004a*/ 	.short	(.L_17 - .L_16)
.L_16:
        /*004c*/ 	.word	0x00000000
        /*0050*/ 	.short	0x0009
        /*0052*/ 	.short	0x0030
        /*0054*/ 	.byte	0x00, 0xf0, 0x11, 0x00


	//----- nvinfo : EIATTR_KPARAM_INFO
	.align		4
.L_17:
        /*0058*/ 	.byte	0x04, 0x17
        /*005a*/ 	.short	(.L_19 - .L_18)
.L_18:
        /*005c*/ 	.word	0x00000000
        /*0060*/ 	.short	0x0008
        /*0062*/ 	.short	0x002c
        /*0064*/ 	.byte	0x00, 0xf0, 0x11, 0x00


	//----- nvinfo : EIATTR_KPARAM_INFO
	.align		4
.L_19:
        /*0068*/ 	.byte	0x04, 0x17
        /*006a*/ 	.short	(.L_21 - .L_20)
.L_20:
        /*006c*/ 	.word	0x00000000
        /*0070*/ 	.short	0x0007
        /*0072*/ 	.short	0x0028
        /*0074*/ 	.byte	0x00, 0xf0, 0x11, 0x00


	//----- nvinfo : EIATTR_KPARAM_INFO
	.align		4
.L_21:
        /*0078*/ 	.byte	0x04, 0x17
        /*007a*/ 	.short	(.L_23 - .L_22)
.L_22:
        /*007c*/ 	.word	0x00000000
        /*0080*/ 	.short	0x0006
        /*0082*/ 	.short	0x0024
        /*0084*/ 	.byte	0x00, 0xf0, 0x11, 0x00


	//----- nvinfo : EIATTR_KPARAM_INFO
	.align		4
.L_23:
        /*0088*/ 	.byte	0x04, 0x17
        /*008a*/ 	.short	(.L_25 - .L_24)
.L_24:
        /*008c*/ 	.word	0x00000000
        /*0090*/ 	.short	0x0005
        /*0092*/ 	.short	0x0020
        /*0094*/ 	.byte	0x00, 0xf0, 0x11, 0x00


	//----- nvinfo : EIATTR_KPARAM_INFO
	.align		4
.L_25:
        /*0098*/ 	.byte	0x04, 0x17
        /*009a*/ 	.short	(.L_27 - .L_26)
.L_26:
        /*009c*/ 	.word	0x00000000
        /*00a0*/ 	.short	0x0004
        /*00a2*/ 	.short	0x001c
        /*00a4*/ 	.byte	0x00, 0xf0, 0x11, 0x00


	//----- nvinfo : EIATTR_KPARAM_INFO
	.align		4
.L_27:
        /*00a8*/ 	.byte	0x04, 0x17
        /*00aa*/ 	.short	(.L_29 - .L_28)
.L_28:
        /*00ac*/ 	.word	0x00000000
        /*00b0*/ 	.short	0x0003
        /*00b2*/ 	.short	0x0018
        /*00b4*/ 	.byte	0x00, 0xf0, 0x11, 0x00


	//----- nvinfo : EIATTR_KPARAM_INFO
	.align		4
.L_29:
        /*00b8*/ 	.byte	0x04, 0x17
        /*00ba*/ 	.short	(.L_31 - .L_30)
.L_30:
        /*00bc*/ 	.word	0x00000000
        /*00c0*/ 	.short	0x0002
        /*00c2*/ 	.short	0x0010
        /*00c4*/ 	.byte	0x00, 0xf4, 0x21, 0x00


	//----- nvinfo : EIATTR_KPARAM_INFO
	.align		4
.L_31:
        /*00c8*/ 	.byte	0x04, 0x17
        /*00ca*/ 	.short	(.L_33 - .L_32)
.L_32:
        /*00cc*/ 	.word	0x00000000
        /*00d0*/ 	.short	0x0001
        /*00d2*/ 	.short	0x0008
        /*00d4*/ 	.byte	0x00, 0xf4, 0x21, 0x00


	//----- nvinfo : EIATTR_KPARAM_INFO
	.align		4
.L_33:
        /*00d8*/ 	.byte	0x04, 0x17
        /*00da*/ 	.short	(.L_35 - .L_34)
.L_34:
        /*00dc*/ 	.word	0x00000000
        /*00e0*/ 	.short	0x0000
        /*00e2*/ 	.short	0x0000
        /*00e4*/ 	.byte	0x00, 0xf4, 0x21, 0x00


	//----- nvinfo : EIATTR_SPARSE_MMA_MASK
	.align		4
.L_35:
        /*00e8*/ 	.byte	0x03, 0x50
        /*00ea*/ 	.short	0x0000


	//----- nvinfo : EIATTR_MAXREG_COUNT
	.align		4
        /*00ec*/ 	.byte	0x03, 0x1b
        /*00ee*/ 	.short	0x00ff


	//----- nvinfo : EIATTR_NUM_BARRIERS
	.align		4
        /*00f0*/ 	.byte	0x02, 0x4c
        /*00f2*/ 	.byte	0x01
	.zero		1


	//----- nvinfo : EIATTR_ANNOTATIONS
	.align		4
        /*00f4*/ 	.byte	0x04, 0x55
        /*00f6*/ 	.short	(.L_37 - .L_36)


	//   ....[0]....
.L_36:
        /*00f8*/ 	.word	0x00000001
        /*00fc*/ 	.byte	0x40, 0x07, 0x00, 0x00, 0x01, 0x00, 0x00, 0x00, 0x70, 0x07, 0x00, 0x00, 0x01, 0x00, 0x00, 0x00
        /* <DEDUP_REMOVED lines=295> */
        /*137c*/ 	.byte	0xb0, 0xbb, 0x00, 0x00


	//----- nvinfo : EIATTR_MERCURY_ISA_VERSION
	.align		4
.L_37:
        /*1380*/ 	.byte	0x03, 0x5f
        /*1382*/ 	.short	0x0101


	//----- nvinfo : EIATTR_COOP_GROUP_MASK_REGIDS
	.align		4
        /*1384*/ 	.byte	0x04, 0x29
        /*1386*/ 	.short	(.L_39 - .L_38)


	//   ....[0]....
.L_38:
        /*1388*/ 	.word	0xffffffff


	//   ....[1]....
        /*138c*/ 	.word	0xffffffff


	//   ....[2]....
        /*1390*/ 	.word	0xffffffff


	//   ....[3]....
        /*1394*/ 	.word	0xffffffff


	//   ....[4]....
        /*1398*/ 	.word	0xffffffff


	//   ....[5]....
        /*139c*/ 	.word	0xffffffff


	//   ....[6]....
        /*13a0*/ 	.word	0xffffffff


	//   ....[7]....
        /*13a4*/ 	.word	0xffffffff


	//   ....[8]....
        /*13a8*/ 	.word	0xffffffff


	//   ....[9]....
        /*13ac*/ 	.word	0xffffffff


	//   ....[10]....
        /*13b0*/ 	.word	0xffffffff


	//   ....[11]....
        /*13b4*/ 	.word	0xffffffff


	//   ....[12]....
        /*13b8*/ 	.word	0xffffffff


	//   ....[13]....
        /*13bc*/ 	.word	0xffffffff


	//   ....[14]....
        /*13c0*/ 	.word	0xffffffff


	//   ....[15]....
        /*13c4*/ 	.word	0xffffffff


	//   ....[16]....
        /*13c8*/ 	.word	0xffffffff


	//   ....[17]....
        /*13cc*/ 	.word	0xffffffff


	//   ....[18]....
        /*13d0*/ 	.word	0xffffffff


	//   ....[19]....
        /*13d4*/ 	.word	0xffffffff


	//   ....[20]....
        /*13d8*/ 	.word	0xffffffff


	//   ....[21]....
        /*13dc*/ 	.word	0xffffffff


	//   ....[22]....
        /*13e0*/ 	.word	0xffffffff


	//   ....[23]....
        /*13e4*/ 	.word	0xffffffff


	//   ....[24]....
        /*13e8*/ 	.word	0xffffffff


	//   ....[25]....
        /*13ec*/ 	.word	0xffffffff


	//   ....[26]....
        /*13f0*/ 	.word	0xffffffff


	//   ....[27]....
        /*13f4*/ 	.word	0xffffffff


	//   ....[28]....
        /*13f8*/ 	.word	0xffffffff


	//   ....[29]....
        /*13fc*/ 	.word	0xffffffff


	//   ....[30]....
        /*1400*/ 	.word	0xffffffff


	//----- nvinfo : EIATTR_COOP_GROUP_INSTR_OFFSETS
	.align		4
.L_39:
        /*1404*/ 	.byte	0x04, 0x28
        /*1406*/ 	.short	(.L_41 - .L_40)


	//   ....[0]....
.L_40:
        /*1408*/ 	.word	0x0000bca0


	//   ....[1]....
        /*140c*/ 	.word	0x0000bcc0


	//   ....[2]....
        /*1410*/ 	.word	0x0000bce0


	//   ....[3]....
        /*1414*/ 	.word	0x0000bd00


	//   ....[4]....
        /*1418*/ 	.word	0x0000bd30


	//   ....[5]....
        /*141c*/ 	.word	0x0000bd50


	//   ....[6]....
        /*1420*/ 	.word	0x0000bd70


	//   ....[7]....
        /*1424*/ 	.word	0x0000bd90


	//   ....[8]....
        /*1428*/ 	.word	0x0000bdb0


	//   ....[9]....
        /*142c*/ 	.word	0x0000bdd0


	//   ....[10]....
        /*1430*/ 	.word	0x0000bdf0


	//   ....[11]....
        /*1434*/ 	.word	0x0000be10


	//   ....[12]....
        /*1438*/ 	.word	0x0000be40


	//   ....[13]....
        /*143c*/ 	.word	0x0000be70


	//   ....[14]....
        /*1440*/ 	.word	0x0000be90


	//   ....[15]....
        /*1444*/ 	.word	0x0000beb0


	//   ....[16]....
        /*1448*/ 	.word	0x0000bed0


	//   ....[17]....
        /*144c*/ 	.word	0x0000bef0


	//   ....[18]....
        /*1450*/ 	.word	0x0000bf10


	//   ....[19]....
        /*1454*/ 	.word	0x0000bf30


	//   ....[20]....
        /*1458*/ 	.word	0x0000bf50


	//   ....[21]....
        /*145c*/ 	.word	0x0000bf70


	//   ....[22]....
        /*1460*/ 	.word	0x0000bf90


	//   ....[23]....
        /*1464*/ 	.word	0x0000bfb0


	//   ....[24]....
        /*1468*/ 	.word	0x0000bfe0


	//   ....[25]....
        /*146c*/ 	.word	0x0000c000


	//   ....[26]....
        /*1470*/ 	.word	0x0000c020


	//   ....[27]....
        /*1474*/ 	.word	0x0000c040


	//   ....[28]....
        /*1478*/ 	.word	0x0000c060


	//   ....[29]....
        /*147c*/ 	.word	0x0000c080


	//   ....[30]....
        /*1480*/ 	.word	0x0000c150


	//----- nvinfo : EIATTR_EXIT_INSTR_OFFSETS
	.align		4
.L_41:
        /*1484*/ 	.byte	0x04, 0x1c
        /*1486*/ 	.short	(.L_43 - .L_42)


	//   ....[0]....
.L_42:
        /*1488*/ 	.word	0x0000ee20


	//   ....[1]....
        /*148c*/ 	.word	0x0000ee50


	//----- nvinfo : EIATTR_REQNTID
	.align		4
.L_43:
        /*1490*/ 	.byte	0x04, 0x10
        /*1492*/ 	.short	(.L_45 - .L_44)
.L_44:
        /*1494*/ 	.word	0x00000020
        /*1498*/ 	.word	0x00000001
        /*149c*/ 	.word	0x00000001


	//----- nvinfo : EIATTR_CBANK_PARAM_SIZE
	.align		4
.L_45:
        /*14a0*/ 	.byte	0x03, 0x19
        /*14a2*/ 	.short	0x0050


	//----- nvinfo : EIATTR_PARAM_CBANK
	.align		4
        /*14a4*/ 	.byte	0x04, 0x0a
        /*14a6*/ 	.short	(.L_47 - .L_46)
	.align		4
.L_46:
        /*14a8*/ 	.word	index@(.nv.constant0.matmul_kernel)
        /*14ac*/ 	.short	0x0210
        /*14ae*/ 	.short	0x0050


	//----- nvinfo : EIATTR_SW_WAR
	.align		4
.L_47:
        /*14b0*/ 	.byte	0x04, 0x36
        /*14b2*/ 	.short	(.L_49 - .L_48)
.L_48:
        /*14b4*/ 	.word	0x00000008
.L_49:


//--------------------- .nv.callgraph             --------------------------
	.section	.nv.callgraph,"",@"SHT_CUDA_CALLGRAPH"
	.align	4
	.sectionentsize	8
	.align		4
        /*0000*/ 	.word	0x00000000
	.align		4
        /*0004*/ 	.word	0xffffffff
	.align		4
        /*0008*/ 	.word	0x00000000
	.align		4
        /*000c*/ 	.word	0xfffffffe
	.align		4
        /*0010*/ 	.word	0x00000000
	.align		4
        /*0014*/ 	.word	0xfffffffd
	.align		4
        /*0018*/ 	.word	0x00000000
	.align		4
        /*001c*/ 	.word	0xfffffffc


//--------------------- .text.matmul_kernel       --------------------------
	.section	.text.matmul_kernel,"ax",@progbits
	.align	128
        .global         matmul_kernel
        .type           matmul_kernel,@function
        .size           matmul_kernel,(.L_x_3 - matmul_kernel)
        .other          matmul_kernel,@"STO_CUDA_ENTRY STV_DEFAULT"
matmul_kernel:
.text.matmul_kernel:
[----:B------:R-:W0:Y:S08]  /*0000*/  LDC R1, c[0x0][0x28] ;  /* 0x00000a00ff017b82 */ /* 0x000e300000000800 */
[----:B------:R-:W1:Y:S01]  /*0010*/  LDC.64 R2, c[0x0][0x228] ;  /* 0x00008a00ff027b82 */ /* 0x000e620000000a00 */
[----:B------:R-:W2:Y:S01]  /*0020*/  S2R R7, SR_CTAID.X ;  /* 0x0000000000077919 */ /* 0x000ea20000002500 */
[----:B0-----:R-:W-:Y:S01]  /*0030*/  VIADD R1, R1, 0xfffffba8 ;  /* 0xfffffba801017836 */ /* 0x001fe20000000000 */
[----:B------:R-:W-:Y:S01]  /*0040*/  ULDC.64 UR10, c[0x0][0x208] ;  /* 0x00008200000a7ab9 */ /* 0x000fe20000000a00 */
[----:B------:R-:W-:Y:S01]  /*0050*/  CS2R R44, SRZ ;  /* 0x00000000002c7805 */ /* 0x000fe2000001ff00 */
[----:B------:R-:W0:Y:S01]  /*0060*/  S2R R21, SR_TID.X ;  /* 0x0000000000157919 */ /* 0x000e220000002100 */
[----:B------:R-:W-:-:S02]  /*0070*/  CS2R R46, SRZ ;  /* 0x00000000002e7805 */ /* 0x000fc4000001ff00 */
[----:B------:R-:W-:Y:S01]  /*0080*/  CS2R R28, SRZ ;  /* 0x00000000001c7805 */ /* 0x000fe2000001ff00 */
[----:B------:R-:W3:Y:S01]  /*0090*/  LDC R20, c[0x0][0x230] ;  /* 0x00008c00ff147b82 */ /* 0x000ee20000000800 */
[----:B------:R-:W-:Y:S02]  /*00a0*/  CS2R R30, SRZ ;  /* 0x00000000001e7805 */ /* 0x000fe4000001ff00 */
[----:B------:R-:W-:Y:S02]  /*00b0*/  CS2R R32, SRZ ;  /* 0x0000000000207805 */ /* 0x000fe4000001ff00 */
[----:B------:R-:W-:Y:S02]  /*00c0*/  CS2R R34, SRZ ;  /* 0x0000000000227805 */ /* 0x000fe4000001ff00 */
[----:B------:R-:W-:Y:S02]  /*00d0*/  CS2R R36, SRZ ;  /* 0x0000000000247805 */ /* 0x000fe4000001ff00 */
[----:B------:R-:W-:-:S02]  /*00e0*/  CS2R R38, SRZ ;  /* 0x0000000000267805 */ /* 0x000fc4000001ff00 */
[----:B------:R-:W-:Y:S02]  /*00f0*/  CS2R R40, SRZ ;  /* 0x0000000000287805 */ /* 0x000fe4000001ff00 */
        /* <DEDUP_REMOVED lines=8> */
[----:B------:R-:W-:Y:S01]  /*0180*/  CS2R R58, SRZ ;  /* 0x00000000003a7805 */ /* 0x000fe2000001ff00 */
[----:B-1----:R-:W-:Y:S01]  /*0190*/  VIADD R0, R3, 0x3f ;  /* 0x0000003f03007836 */ /* 0x002fe20000000000 */
[----:B------:R-:W-:Y:S02]  /*01a0*/  CS2R R60, SRZ ;  /* 0x00000000003c7805 */ /* 0x000fe4000001ff00 */
[----:B------:R-:W-:-:S02]  /*01b0*/  CS2R R62, SRZ ;  /* 0x00000000003e7805 */ /* 0x000fc4000001ff00 */
[----:B------:R-:W-:Y:S02]  /*01c0*/  CS2R R88, SRZ ;  /* 0x0000000000587805 */ /* 0x000fe4000001ff00 */
[----:B------:R-:W-:Y:S02]  /*01d0*/  CS2R R90, SRZ ;  /* 0x00000000005a7805 */ /* 0x000fe4000001ff00 */
[----:B------:R-:W-:Y:S02]  /*01e0*/  SHF.R.S32.HI R5, RZ, 0x1f, R0 ;  /* 0x0000001fff057819 */ /* 0x000fe40000011400 */
[----:B------:R-:W-:Y:S02]  /*01f0*/  CS2R R84, SRZ ;  /* 0x0000000000547805 */ /* 0x000fe4000001ff00 */
[----:B------:R-:W-:Y:S01]  /*0200*/  CS2R R86, SRZ ;  /* 0x0000000000567805 */ /* 0x000fe2000001ff00 */
[----:B---3--:R-:W-:Y:S01]  /*0210*/  VIADD R20, R20, 0x1f ;  /* 0x0000001f14147836 */ /* 0x008fe20000000000 */
[----:B------:R-:W-:-:S02]  /*0220*/  LEA.HI R5, R5, R0, RZ, 0x6 ;  /* 0x0000000005057211 */ /* 0x000fc400078f30ff */
[----:B------:R-:W-:Y:S02]  /*0230*/  CS2R R16, SRZ ;  /* 0x0000000000107805 */ /* 0x000fe4000001ff00 */
[----:B--2---:R-:W-:Y:S02]  /*0240*/  IABS R10, R7 ;  /* 0x00000007000a7213 */ /* 0x004fe40000000000 */
[----:B------:R-:W-:Y:S02]  /*0250*/  CS2R R18, SRZ ;  /* 0x0000000000127805 */ /* 0x000fe4000001ff00 */
[----:B------:R-:W-:Y:S02]  /*0260*/  SHF.R.S32.HI R5, RZ, 0x6, R5 ;  /* 0x00000006ff057819 */ /* 0x000fe40000011405 */
[----:B------:R-:W-:Y:S02]  /*0270*/  CS2R R14, SRZ ;  /* 0x00000000000e7805 */ /* 0x000fe4000001ff00 */
[----:B0-----:R-:W-:Y:S01]  /*0280*/  LOP3.LUT R168, R21, 0x1f, RZ, 0xc0, !PT ;  /* 0x0000001f15a87812 */ /* 0x001fe200078ec0ff */
[----:B------:R-:W-:-:S05]  /*0290*/  IMAD.SHL.U32 R6, R5, 0x8, RZ ;  /* 0x0000000805067824 */ /* 0x000fca00078e00ff */
[-C--:B------:R-:W-:Y:S02]  /*02a0*/  IABS R9, R6.reuse ;  /* 0x0000000600097213 */ /* 0x080fe40000000000 */
[----:B------:R-:W-:Y:S02]  /*02b0*/  IABS R12, R6 ;  /* 0x00000006000c7213 */ /* 0x000fe40000000000 */
[----:B------:R-:W0:Y:S08]  /*02c0*/  I2F.RP R0, R9 ;  /* 0x0000000900007306 */ /* 0x000e300000209400 */
[----:B0-----:R-:W0:Y:S02]  /*02d0*/  MUFU.RCP R0, R0 ;  /* 0x0000000000007308 */ /* 0x001e240000001000 */
[----:B0-----:R-:W-:-:S02]  /*02e0*/  VIADD R4, R0, 0xffffffe ;  /* 0x0ffffffe00047836 */ /* 0x001fc40000000000 */
[----:B------:R-:W-:-:S04]  /*02f0*/  IMAD.MOV R0, RZ, RZ, -R12 ;  /* 0x000000ffff007224 */ /* 0x000fc800078e0a0c */
[----:B------:R0:W1:Y:S02]  /*0300*/  F2I.FTZ.U32.TRUNC.NTZ R5, R4 ;  /* 0x0000000400057305 */ /* 0x000064000021f000 */
[----:B0-----:R-:W-:Y:S02]  /*0310*/  IMAD.MOV.U32 R4, RZ, RZ, RZ ;  /* 0x000000ffff047224 */ /* 0x001fe400078e00ff */
[----:B-1----:R-:W-:-:S04]  /*0320*/  IMAD.MOV R8, RZ, RZ, -R5 ;  /* 0x000000ffff087224 */ /* 0x002fc800078e0a05 */
[----:B------:R-:W-:Y:S02]  /*0330*/  IMAD R11, R8, R9, RZ ;  /* 0x00000009080b7224 */ /* 0x000fe400078e02ff */
[----:B------:R-:W-:Y:S02]  /*0340*/  IMAD.MOV.U32 R8, RZ, RZ, R10 ;  /* 0x000000ffff087224 */ /* 0x000fe400078e000a */
[----:B------:R-:W-:-:S06]  /*0350*/  IMAD.HI.U32 R5, R5, R11, R4 ;  /* 0x0000000b05057227 */ /* 0x000fcc00078e0004 */
[----:B------:R-:W-:-:S04]  /*0360*/  IMAD.HI.U32 R5, R5, R8, RZ ;  /* 0x0000000805057227 */ /* 0x000fc800078e00ff */
[----:B------:R-:W-:-:S05]  /*0370*/  IMAD R0, R5, R0, R8 ;  /* 0x0000000005007224 */ /* 0x000fca00078e0208 */
[----:B------:R-:W-:-:S13]  /*0380*/  ISETP.GT.U32.AND P1, PT, R9, R0, PT ;  /* 0x000000000900720c */ /* 0x000fda0003f24070 */
[----:B------:R-:W-:Y:S02]  /*0390*/  @!P1 IMAD.IADD R0, R0, 0x1, -R9 ;  /* 0x0000000100009824 */ /* 0x000fe400078e0a09 */
[----:B------:R-:W-:Y:S01]  /*03a0*/  @!P1 VIADD R5, R5, 0x1 ;  /* 0x0000000105059836 */ /* 0x000fe20000000000 */
[----:B------:R-:W-:Y:S02]  /*03b0*/  ISETP.NE.AND P1, PT, R6, RZ, PT ;  /* 0x000000ff0600720c */ /* 0x000fe40003f25270 */
[----:B------:R-:W-:Y:S02]  /*03c0*/  ISETP.GE.U32.AND P0, PT, R0, R9, PT ;  /* 0x000000090000720c */ /* 0x000fe40003f06070 */
[----:B------:R-:W-:-:S04]  /*03d0*/  LOP3.LUT R0, R7, R6, RZ, 0x3c, !PT ;  /* 0x0000000607007212 */ /* 0x000fc800078e3cff */
[----:B------:R-:W-:Y:S01]  /*03e0*/  ISETP.GE.AND P2, PT, R0, RZ, PT ;  /* 0x000000ff0000720c */ /* 0x000fe20003f46270 */
[----:B------:R-:W-:-:S06]  /*03f0*/  VIADD R0, R2, 0x3f ;  /* 0x0000003f02007836 */ /* 0x000fcc0000000000 */
[----:B------:R-:W-:-:S04]  /*0400*/  @P0 VIADD R5, R5, 0x1 ;  /* 0x0000000105050836 */ /* 0x000fc80000000000 */
[----:B------:R-:W-:Y:S01]  /*0410*/  IMAD.MOV.U32 R4, RZ, RZ, R5 ;  /* 0x000000ffff047224 */ /* 0x000fe200078e0005 */
[----:B------:R-:W-:-:S03]  /*0420*/  SHF.R.S32.HI R5, RZ, 0x1f, R0 ;  /* 0x0000001fff057819 */ /* 0x000fc60000011400 */
[----:B------:R-:W-:Y:S01]  /*0430*/  @!P2 IMAD.MOV R4, RZ, RZ, -R4 ;  /* 0x000000ffff04a224 */ /* 0x000fe200078e0a04 */
[----:B------:R-:W-:Y:S02]  /*0440*/  @!P1 LOP3.LUT R4, RZ, R6, RZ, 0x33, !PT ;  /* 0x00000006ff049212 */ /* 0x000fe400078e33ff */
[----:B------:R-:W-:-:S03]  /*0450*/  LEA.HI R5, R5, R0, RZ, 0x6 ;  /* 0x0000000005057211 */ /* 0x000fc600078f30ff */
[----:B------:R-:W-:Y:S02]  /*0460*/  IMAD.SHL.U32 R8, R4, 0x8, RZ ;  /* 0x0000000804087824 */ /* 0x000fe400078e00ff */
[----:B------:R-:W-:-:S03]  /*0470*/  IMAD.MOV R4, RZ, RZ, -R4 ;  /* 0x000000ffff047224 */ /* 0x000fc600078e0a04 */
[----:B------:R-:W-:Y:S01]  /*0480*/  LEA.HI.SX32 R5, R5, -R8, 0x1a ;  /* 0x8000000805057211 */ /* 0x000fe200078fd2ff */
[----:B------:R-:W-:-:S03]  /*0490*/  IMAD R6, R6, R4, R7 ;  /* 0x0000000406067224 */ /* 0x000fc600078e0207 */
[----:B------:R-:W-:Y:S02]  /*04a0*/  VIMNMX R13, R5, 0x8, PT ;  /* 0x00000008050d7848 */ /* 0x000fe40003fe0100 */
[----:B------:R-:W-:Y:S02]  /*04b0*/  IABS R11, R6 ;  /* 0x00000006000b7213 */ /* 0x000fe40000000000 */
[----:B------:R-:W-:-:S04]  /*04c0*/  IABS R9, R13 ;  /* 0x0000000d00097213 */ /* 0x000fc80000000000 */
[----:B------:R-:W0:Y:S08]  /*04d0*/  I2F.RP R0, R9 ;  /* 0x0000000900007306 */ /* 0x000e300000209400 */
[----:B0-----:R-:W0:Y:S02]  /*04e0*/  MUFU.RCP R0, R0 ;  /* 0x0000000000007308 */ /* 0x001e240000001000 */
[----:B0-----:R-:W-:-:S06]  /*04f0*/  VIADD R5, R0, 0xffffffe ;  /* 0x0ffffffe00057836 */ /* 0x001fcc0000000000 */
[----:B------:R-:W0:Y:S02]  /*0500*/  F2I.FTZ.U32.TRUNC.NTZ R5, R5 ;  /* 0x0000000500057305 */ /* 0x000e24000021f000 */
[----:B0-----:R-:W-:-:S04]  /*0510*/  IMAD.MOV R10, RZ, RZ, -R5 ;  /* 0x000000ffff0a7224 */ /* 0x001fc800078e0a05 */
[----:B------:R-:W-:Y:S01]  /*0520*/  IMAD.MOV.U32 R4, RZ, RZ, R10 ;  /* 0x000000ffff047224 */ /* 0x000fe200078e000a */
[----:B------:R-:W-:-:S03]  /*0530*/  IABS R10, R13 ;  /* 0x0000000d000a7213 */ /* 0x000fc60000000000 */
[----:B------:R-:W-:Y:S02]  /*0540*/  IMAD R7, R4, R9, RZ ;  /* 0x0000000904077224 */ /* 0x000fe400078e02ff */
[----:B------:R-:W-:Y:S02]  /*0550*/  IMAD.MOV.U32 R4, RZ, RZ, RZ ;  /* 0x000000ffff047224 */ /* 0x000fe400078e00ff */
[----:B------:R-:W-:Y:S02]  /*0560*/  IMAD.MOV R0, RZ, RZ, -R10 ;  /* 0x000000ffff007224 */ /* 0x000fe400078e0a0a */
[----:B------:R-:W-:-:S06]  /*0570*/  IMAD.HI.U32 R4, R5, R7, R4 ;  /* 0x0000000705047227 */ /* 0x000fcc00078e0004 */
[----:B------:R-:W-:-:S04]  /*0580*/  IMAD.HI.U32 R4, R4, R11, RZ ;  /* 0x0000000b04047227 */ /* 0x000fc800078e00ff */
[----:B------:R-:W-:Y:S01]  /*0590*/  IMAD R0, R4, R0, R11 ;  /* 0x0000000004007224 */ /* 0x000fe200078e020b */
[----:B------:R-:W-:-:S04]  /*05a0*/  CS2R R10, SRZ ;  /* 0x00000000000a7805 */ /* 0x000fc8000001ff00 */
[----:B------:R-:W-:-:S13]  /*05b0*/  ISETP.GT.U32.AND P1, PT, R9, R0, PT ;  /* 0x000000000900720c */ /* 0x000fda0003f24070 */
[----:B------:R-:W-:Y:S02]  /*05c0*/  @!P1 IMAD.IADD R0, R0, 0x1, -R9 ;  /* 0x0000000100009824 */ /* 0x000fe400078e0a09 */
[----:B------:R-:W-:Y:S01]  /*05d0*/  @!P1 VIADD R4, R4, 0x1 ;  /* 0x0000000104049836 */ /* 0x000fe20000000000 */
[----:B------:R-:W-:Y:S02]  /*05e0*/  ISETP.NE.AND P1, PT, R13, RZ, PT ;  /* 0x000000ff0d00720c */ /* 0x000fe40003f25270 */
[----:B------:R-:W-:Y:S02]  /*05f0*/  ISETP.GE.U32.AND P0, PT, R0, R9, PT ;  /* 0x000000090000720c */ /* 0x000fe40003f06070 */
[----:B------:R-:W-:-:S04]  /*0600*/  LOP3.LUT R0, R6, R13, RZ, 0x3c, !PT ;  /* 0x0000000d06007212 */ /* 0x000fc800078e3cff */
[----:B------:R-:W-:-:S07]  /*0610*/  ISETP.GE.AND P2, PT, R0, RZ, PT ;  /* 0x000000ff0000720c */ /* 0x000fce0003f46270 */
[----:B------:R-:W-:Y:S01]  /*0620*/  @P0 VIADD R4, R4, 0x1 ;  /* 0x0000000104040836 */ /* 0x000fe20000000000 */
[----:B------:R-:W-:-:S03]  /*0630*/  ISETP.GE.AND P0, PT, R20, 0x20, PT ;  /* 0x000000201400780c */ /* 0x000fc60003f06270 */
[----:B------:R-:W-:Y:S01]  /*0640*/  IMAD.MOV.U32 R252, RZ, RZ, R4 ;  /* 0x000000fffffc7224 */ /* 0x000fe200078e0004 */
[----:B------:R-:W-:-:S03]  /*0650*/  CS2R R4, SRZ ;  /* 0x0000000000047805 */ /* 0x000fc6000001ff00 */
[----:B------:R-:W-:Y:S01]  /*0660*/  @!P2 IMAD.MOV R252, RZ, RZ, -R252 ;  /* 0x000000fffffca224 */ /* 0x000fe200078e0afc */
[----:B------:R-:W-:-:S05]  /*0670*/  @!P1 LOP3.LUT R252, RZ, R13, RZ, 0x33, !PT ;  /* 0x0000000dfffc9212 */ /* 0x000fca00078e33ff */
[----:B------:R-:W-:Y:S02]  /*0680*/  IMAD.MOV R0, RZ, RZ, -R252 ;  /* 0x000000ffff007224 */ /* 0x000fe400078e0afc */
[----:B------:R-:W-:Y:S02]  /*0690*/  IMAD.SHL.U32 R252, R252, 0x40, RZ ;  /* 0x00000040fcfc7824 */ /* 0x000fe400078e00ff */
[----:B------:R-:W-:Y:S01]  /*06a0*/  IMAD R0, R13, R0, R6 ;  /* 0x000000000d007224 */ /* 0x000fe200078e0206 */
[----:B------:R-:W-:Y:S02]  /*06b0*/  CS2R R12, SRZ ;  /* 0x00000000000c7805 */ /* 0x000fe4000001ff00 */
[----:B------:R-:W-:Y:S01]  /*06c0*/  CS2R R6, SRZ ;  /* 0x0000000000067805 */ /* 0x000fe2000001ff00 */
[----:B------:R-:W-:Y:S02]  /*06d0*/  VIADD R69, R252, 0x1 ;  /* 0x00000001fc457836 */ /* 0x000fe40000000000 */
[----:B------:R-:W-:Y:S01]  /*06e0*/  IMAD.IADD R0, R8, 0x1, R0 ;  /* 0x0000000108007824 */ /* 0x000fe200078e0200 */
[----:B------:R-:W-:Y:S01]  /*06f0*/  CS2R R8, SRZ ;  /* 0x0000000000087805 */ /* 0x000fe2000001ff00 */
[----:B------:R-:W-:-:S02]  /*0700*/  VIADD R75, R252, 0x2 ;  /* 0x00000002fc4b7836 */ /* 0x000fc40000000000 */
[----:B------:R-:W-:Y:S02]  /*0710*/  IMAD R132, R0, 0x40, R168 ;  /* 0x0000004000847824 */ /* 0x000fe400078e02a8 */
[----:B------:R-:W-:Y:S02]  /*0720*/  VIADD R76, R252, 0x3 ;  /* 0x00000003fc4c7836 */ /* 0x000fe40000000000 */
[----:B------:R-:W-:Y:S01]  /*0730*/  VIADD R133, R132, 0x20 ;  /* 0x0000002084857836 */ /* 0x000fe20000000000 */
[----:B------:R0:W-:Y:S01]  /*0740*/  STL [R1+0x78], R132 ;  /* 0x0000788401007387 */ /* 0x0001e20000100800 */
[C---:B------:R-:W-:Y:S02]  /*0750*/  VIADD R77, R252.reuse, 0x4 ;  /* 0x00000004fc4d7836 */ /* 0x040fe40000000000 */
[C---:B------:R-:W-:Y:S01]  /*0760*/  VIADD R78, R252.reuse, 0x5 ;  /* 0x00000005fc4e7836 */ /* 0x040fe20000000000 */
[----:B------:R0:W-:Y:S01]  /*0770*/  STL [R1+0x7c], R133 ;  /* 0x00007c8501007387 */ /* 0x0001e20000100800 */
[----:B------:R-:W-:-:S02]  /*0780*/  VIADD R71, R252, 0x6 ;  /* 0x00000006fc477836 */ /* 0x000fc40000000000 */
[C---:B------:R-:W-:Y:S02]  /*0790*/  VIADD R79, R252.reuse, 0x7 ;  /* 0x00000007fc4f7836 */ /* 0x040fe40000000000 */
[C---:B------:R-:W-:Y:S02]  /*07a0*/  VIADD R73, R252.reuse, 0x8 ;  /* 0x00000008fc497836 */ /* 0x040fe40000000000 */
[C---:B------:R-:W-:Y:S02]  /*07b0*/  VIADD R81, R252.reuse, 0x9 ;  /* 0x00000009fc517836 */ /* 0x040fe40000000000 */
[C---:B------:R-:W-:Y:S02]  /*07c0*/  VIADD R80, R252.reuse, 0xa ;  /* 0x0000000afc507836 */ /* 0x040fe40000000000 */
[C---:B------:R-:W-:Y:S02]  /*07d0*/  VIADD R22, R252.reuse, 0xb ;  /* 0x0000000bfc167836 */ /* 0x040fe40000000000 */
        /* <DEDUP_REMOVED lines=51> */
[----:B------:R-:W-:Y:S01]  /*0b10*/  VIADD R131, R252, 0x3f ;  /* 0x0000003ffc837836 */ /* 0x000fe20000000000 */
[----:B0-----:R-:W-:Y:S06]  /*0b20*/  @!P0 BRA `(.L_x_0) ;  /* 0x000000b000108947 */ /* 0x001fec0003800000 */
[----:B------:R-:W-:Y:S01]  /*0b30*/  IABS R12, R2 ;  /* 0x00000002000c7213 */ /* 0x000fe20000000000 */
[----:B------:R-:W0:Y:S01]  /*0b40*/  LDC.64 R246, c[0x0][0x218] ;  /* 0x00008600fff67b82 */ /* 0x000e220000000a00 */
[----:B------:R-:W-:Y:S01]  /*0b50*/  IABS R5, R3 ;  /* 0x0000000300057213 */ /* 0x000fe20000000000 */
[----:B------:R-:W-:Y:S01]  /*0b60*/  ULDC UR4, c[0x0][0x240] ;  /* 0x0000900000047ab9 */ /* 0x000fe20000000800 */
[----:B------:R-:W1:Y:S01]  /*0b70*/  I2F.RP R4, R12 ;  /* 0x0000000c00047306 */ /* 0x000e620000209400 */
[----:B------:R-:W-:Y:S01]  /*0b80*/  IABS R10, R132 ;  /* 0x00000084000a7213 */ /* 0x000fe20000000000 */
[----:B------:R-:W-:Y:S01]  /*0b90*/  ULDC UR7, c[0x0][0x234] ;  /* 0x00008d0000077ab9 */ /* 0x000fe20000000800 */
[----:B------:R-:W-:Y:S01]  /*0ba0*/  ISETP.GE.AND P4, PT, R133, RZ, PT ;  /* 0x000000ff8500720c */ /* 0x000fe20003f86270 */
[----:B------:R-:W-:Y:S01]  /*0bb0*/  ULDC UR6, c[0x0][0x23c] ;  /* 0x00008f0000067ab9 */ /* 0x000fe20000000800 */
[----:B------:R-:W-:Y:S01]  /*0bc0*/  IABS R14, R128 ;  /* 0x00000080000e7213 */ /* 0x000fe20000000000 */
[----:B------:R-:W-:Y:S01]  /*0bd0*/  ULDC UR8, c[0x0][0x230] ;  /* 0x00008c0000087ab9 */ /* 0x000fe20000000800 */
[----:B------:R-:W-:Y:S01]  /*0be0*/  ISETP.GE.AND P2, PT, R131, RZ, PT ;  /* 0x000000ff8300720c */ /* 0x000fe20003f46270 */
[----:B------:R-:W2:Y:S01]  /*0bf0*/  I2F.RP R0, R5 ;  /* 0x0000000500007306 */ /* 0x000ea20000209400 */
[----:B------:R-:W-:-:S02]  /*0c00*/  IABS R13, R25 ;  /* 0x00000019000d7213 */ /* 0x000fc40000000000 */
[----:B------:R-:W-:Y:S02]  /*0c10*/  CS2R R164, SRZ ;  /* 0x0000000000a47805 */ /* 0x000fe4000001ff00 */
[----:B------:R-:W-:Y:S02]  /*0c20*/  IABS R15, R126 ;  /* 0x0000007e000f7213 */ /* 0x000fe40000000000 */
[----:B------:R-:W-:Y:S02]  /*0c30*/  CS2R R166, SRZ ;  /* 0x0000000000a67805 */ /* 0x000fe4000001ff00 */
[----:B------:R-:W-:Y:S02]  /*0c40*/  IABS R17, R123 ;  /* 0x0000007b00117213 */ /* 0x000fe40000000000 */
[----:B------:R-:W-:Y:S02]  /*0c50*/  CS2R R160, SRZ ;  /* 0x0000000000a07805 */ /* 0x000fe4000001ff00 */
[----:B------:R-:W-:Y:S01]  /*0c60*/  IABS R16, R124 ;  /* 0x0000007c00107213 */ /* 0x000fe20000000000 */
[----:B-1----:R-:W1:Y:S01]  /*0c70*/  MUFU.RCP R4, R4 ;  /* 0x0000000400047308 */ /* 0x002e620000001000 */
[----:B------:R-:W-:-:S02]  /*0c80*/  ISETP.GE.AND P6, PT, R130, RZ, PT ;  /* 0x000000ff8200720c */ /* 0x000fc40003fc6270 */
[----:B------:R-:W-:Y:S02]  /*0c90*/  CS2R R162, SRZ ;  /* 0x0000000000a27805 */ /* 0x000fe4000001ff00 */
[----:B------:R-:W-:Y:S02]  /*0ca0*/  IABS R19, R26 ;  /* 0x0000001a00137213 */ /* 0x000fe40000000000 */
[----:B------:R-:W-:Y:S02]  /*0cb0*/  CS2R R156, SRZ ;  /* 0x00000000009c7805 */ /* 0x000fe4000001ff00 */
[----:B------:R-:W-:Y:S02]  /*0cc0*/  IABS R29, R120 ;  /* 0x00000078001d7213 */ /* 0x000fe40000000000 */
[----:B------:R-:W-:Y:S02]  /*0cd0*/  CS2R R158, SRZ ;  /* 0x00000000009e7805 */ /* 0x000fe4000001ff00 */
[----:B------:R-:W-:Y:S01]  /*0ce0*/  IABS R30, R119 ;  /* 0x00000077001e7213 */ /* 0x000fe20000000000 */
[----:B--2---:R-:W2:Y:S01]  /*0cf0*/  MUFU.RCP R0, R0 ;  /* 0x0000000000007308 */ /* 0x004ea20000001000 */
[----:B------:R-:W-:-:S02]  /*0d00*/  IABS R32, R116 ;  /* 0x0000007400207213 */ /* 0x000fc40000000000 */
[----:B------:R-:W-:Y:S02]  /*0d10*/  CS2R R152, SRZ ;  /* 0x0000000000987805 */ /* 0x000fe4000001ff00 */
[----:B------:R-:W-:Y:S02]  /*0d20*/  IABS R31, R117 ;  /* 0x00000075001f7213 */ /* 0x000fe40000000000 */
[----:B------:R-:W-:Y:S02]  /*0d30*/  CS2R R154, SRZ ;  /* 0x00000000009a7805 */ /* 0x000fe4000001ff00 */
[----:B------:R-:W-:Y:S02]  /*0d40*/  IABS R33, R115 ;  /* 0x0000007300217213 */ /* 0x000fe40000000000 */
[----:B------:R-:W-:Y:S02]  /*0d50*/  CS2R R148, SRZ ;  /* 0x0000000000947805 */ /* 0x000fe4000001ff00 */
[----:B------:R-:W-:-:S02]  /*0d60*/  IABS R34, R114 ;  /* 0x0000007200227213 */ /* 0x000fc40000000000 */
[----:B------:R-:W-:Y:S01]  /*0d70*/  CS2R R150, SRZ ;  /* 0x0000000000967805 */ /* 0x000fe2000001ff00 */
[----:B-1----:R-:W-:Y:S01]  /*0d80*/  VIADD R8, R4, 0xffffffe ;  /* 0x0ffffffe04087836 */ /* 0x002fe20000000000 */
[----:B------:R-:W-:Y:S02]  /*0d90*/  IABS R4, R133 ;  /* 0x0000008500047213 */ /* 0x000fe40000000000 */
[----:B------:R-:W-:Y:S02]  /*0da0*/  CS2R R144, SRZ ;  /* 0x0000000000907805 */ /* 0x000fe4000001ff00 */
[----:B------:R-:W-:Y:S01]  /*0db0*/  IABS R35, R112 ;  /* 0x0000007000237213 */ /* 0x000fe20000000000 */
[----:B------:R1:W3:Y:S01]  /*0dc0*/  F2I.FTZ.U32.TRUNC.NTZ R9, R8 ;  /* 0x0000000800097305 */ /* 0x0002e2000021f000 */
[----:B------:R-:W-:Y:S02]  /*0dd0*/  IABS R38, R110 ;  /* 0x0000006e00267213 */ /* 0x000fe40000000000 */
[----:B------:R-:W-:-:S02]  /*0de0*/  CS2R R146, SRZ ;  /* 0x0000000000927805 */ /* 0x000fc4000001ff00 */
[----:B------:R-:W-:Y:S01]  /*0df0*/  IABS R40, R108 ;  /* 0x0000006c00287213 */ /* 0x000fe20000000000 */
[----:B--2---:R-:W-:Y:S01]  /*0e00*/  VIADD R6, R0, 0xffffffe ;  /* 0x0ffffffe00067836 */ /* 0x004fe20000000000 */
[----:B------:R-:W-:Y:S02]  /*0e10*/  IABS R39, R109 ;  /* 0x0000006d00277213 */ /* 0x000fe40000000000 */
[----:B------:R-:W-:Y:S02]  /*0e20*/  CS2R R140, SRZ ;  /* 0x00000000008c7805 */ /* 0x000fe4000001ff00 */
[----:B------:R-:W-:Y:S01]  /*0e30*/  IABS R43, R105 ;  /* 0x00000069002b7213 */ /* 0x000fe20000000000 */
[----:B------:R2:W4:Y:S01]  /*0e40*/  F2I.FTZ.U32.TRUNC.NTZ R7, R6 ;  /* 0x0000000600077305 */ /* 0x000522000021f000 */
[----:B-1----:R-:W-:Y:S01]  /*0e50*/  IMAD.MOV.U32 R8, RZ, RZ, RZ ;  /* 0x000000ffff087224 */ /* 0x002fe200078e00ff */
[----:B------:R-:W-:Y:S02]  /*0e60*/  IABS R41, R106 ;  /* 0x0000006a00297213 */ /* 0x000fe40000000000 */
[----:B------:R-:W-:-:S02]  /*0e70*/  CS2R R142, SRZ ;  /* 0x00000000008e7805 */ /* 0x000fc4000001ff00 */
[----:B------:R-:W-:Y:S02]  /*0e80*/  IABS R44, R104 ;  /* 0x00000068002c7213 */ /* 0x000fe40000000000 */
[----:B------:R-:W-:Y:S02]  /*0e90*/  CS2R R136, SRZ ;  /* 0x0000000000887805 */ /* 0x000fe4000001ff00 */
[----:B------:R-:W-:Y:S01]  /*0ea0*/  IABS R46, R102 ;  /* 0x00000066002e7213 */ /* 0x000fe20000000000 */
[----:B---3--:R-:W-:Y:S01]  /*0eb0*/  IMAD.MOV R11, RZ, RZ, -R9 ;  /* 0x000000ffff0b7224 */ /* 0x008fe200078e0a09 */
[----:B------:R-:W-:Y:S01]  /*0ec0*/  IABS R45, R103 ;  /* 0x00000067002d7213 */ /* 0x000fe20000000000 */
[----:B--2---:R-:W-:Y:S01]  /*0ed0*/  IMAD.MOV.U32 R6, RZ, RZ, RZ ;  /* 0x000000ffff067224 */ /* 0x004fe200078e00ff */
[----:B------:R-:W-:Y:S01]  /*0ee0*/  IABS R47, R51 ;  /* 0x00000033002f7213 */ /* 0x000fe20000000000 */
[----:B------:R-:W-:Y:S01]  /*0ef0*/  IMAD R11, R11, R12, RZ ;  /* 0x0000000c0b0b7224 */ /* 0x000fe200078e02ff */
[----:B------:R-:W-:-:S02]  /*0f00*/  IABS R53, R48 ;  /* 0x0000003000357213 */ /* 0x000fc40000000000 */
[----:B------:R-:W-:Y:S02]  /*0f10*/  CS2R R138, SRZ ;  /* 0x00000000008a7805 */ /* 0x000fe4000001ff00 */
[----:B------:R-:W-:Y:S01]  /*0f20*/  IABS R54, R50 ;  /* 0x0000003200367213 */ /* 0x000fe20000000000 */
[----:B------:R-:W-:Y:S01]  /*0f30*/  IMAD.HI.U32 R9, R9, R11, R8 ;  /* 0x0000000b09097227 */ /* 0x000fe200078e0008 */
[----:B------:R-:W-:Y:S02]  /*0f40*/  IABS R55, R99 ;  /* 0x0000006300377213 */ /* 0x000fe40000000000 */
[----:B------:R-:W-:Y:S02]  /*0f50*/  CS2R R134, SRZ ;  /* 0x0000000000867805 */ /* 0x000fe4000001ff00 */
[----:B------:R-:W-:Y:S01]  /*0f60*/  IABS R57, R98 ;  /* 0x0000006200397213 */ /* 0x000fe20000000000 */
[----:B------:R-:W-:Y:S01]  /*0f70*/  IMAD.MOV.U32 R8, RZ, RZ, R4 ;  /* 0x000000ffff087224 */ /* 0x000fe200078e0004 */
[----:B------:R-:W-:Y:S01]  /*0f80*/  IABS R59, R70 ;  /* 0x00000046003b7213 */ /* 0x000fe20000000000 */
[----:B------:R-:W-:Y:S01]  /*0f90*/  IMAD.MOV.U32 R4, RZ, RZ, R10 ;  /* 0x000000ffff047224 */ /* 0x000fe200078e000a */
[----:B------:R-:W-:Y:S01]  /*0fa0*/  IABS R10, R131 ;  /* 0x00000083000a7213 */ /* 0x000fe20000000000 */
[C---:B------:R-:W-:Y:S01]  /*0fb0*/  IMAD.HI.U32 R0, R9.reuse, R8, RZ ;  /* 0x0000000809007227 */ /* 0x040fe200078e00ff */
[----:B------:R-:W-:Y:S01]  /*0fc0*/  IABS R62, R97 ;  /* 0x00000061003e7213 */ /* 0x000fe20000000000 */
[----:B------:R-:W-:Y:S01]  /*0fd0*/  ULDC UR9, c[0x0][0x238] ;  /* 0x00008e0000097ab9 */ /* 0x000fe20000000800 */
[----:B------:R-:W-:Y:S01]  /*0fe0*/  IABS R64, R82 ;  /* 0x0000005200407213 */ /* 0x000fe20000000000 */
[----:B------:R-:W-:Y:S01]  /*0ff0*/  IMAD.MOV R11, RZ, RZ, -R0 ;  /* 0x000000ffff0b7224 */ /* 0x000fe200078e0a00 */
[----:B------:R-:W-:Y:S01]  /*1000*/  IABS R66, R74 ;  /* 0x0000004a00427213 */ /* 0x000fe20000000000 */
[----:B------:R-:W-:Y:S01]  /*1010*/  IMAD.HI.U32 R9, R9, R4, RZ ;  /* 0x0000000409097227 */ /* 0x000fe200078e00ff */
[----:B------:R-:W-:-:S02]  /*1020*/  IABS R88, R73 ;  /* 0x0000004900587213 */ /* 0x000fc40000000000 */
[----:B------:R-:W-:Y:S01]  /*1030*/  IABS R86, R81 ;  /* 0x0000005100567213 */ /* 0x000fe20000000000 */
[----:B----4-:R-:W-:Y:S01]  /*1040*/  IMAD.MOV R0, RZ, RZ, -R7 ;  /* 0x000000ffff007224 */ /* 0x010fe200078e0a07 */
[----:B------:R-:W-:Y:S01]  /*1050*/  IABS R90, R79 ;  /* 0x0000004f005a7213 */ /* 0x000fe20000000000 */
[----:B------:R-:W-:Y:S01]  /*1060*/  IMAD R8, R12, R11, R8 ;  /* 0x0000000b0c087224 */ /* 0x000fe200078e0208 */
[----:B------:R-:W-:Y:S01]  /*1070*/  IABS R92, R71 ;  /* 0x00000047005c7213 */ /* 0x000fe20000000000 */
[----:B------:R-:W-:Y:S01]  /*1080*/  IMAD.MOV R9, RZ, RZ, -R9 ;  /* 0x000000ffff097224 */ /* 0x000fe200078e0a09 */
[----:B------:R-:W-:Y:S01]  /*1090*/  IABS R94, R78 ;  /* 0x0000004e005e7213 */ /* 0x000fe20000000000 */
[----:B------:R-:W-:Y:S01]  /*10a0*/  IMAD R11, R0, R5, RZ ;  /* 0x00000005000b7224 */ /* 0x000fe200078e02ff */
[C---:B------:R-:W-:Y:S01]  /*10b0*/  ISETP.GT.U32.AND P0, PT, R12.reuse, R8, PT ;  /* 0x000000080c00720c */ /* 0x040fe20003f04070 */
[----:B------:R-:W-:Y:S02]  /*10c0*/  IMAD R9, R12, R9, R4 ;  /* 0x000000090c097224 */ /* 0x000fe400078e0204 */
[----:B------:R-:W-:Y:S01]  /*10d0*/  IMAD.HI.U32 R4, R7, R11, R6 ;  /* 0x0000000b07047227 */ /* 0x000fe200078e0006 */
[----:B------:R-:W-:-:S02]  /*10e0*/  IABS R11, R129 ;  /* 0x00000081000b7213 */ /* 0x000fc40000000000 */
[----:B------:R-:W-:Y:S01]  /*10f0*/  ISETP.GT.U32.AND P3, PT, R12, R9, PT ;  /* 0x000000090c00720c */ /* 0x000fe20003f64070 */
[----:B------:R-:W-:Y:S01]  /*1100*/  IMAD.MOV.U32 R6, RZ, RZ, R10 ;  /* 0x000000ffff067224 */ /* 0x000fe200078e000a */
[----:B------:R-:W-:Y:S01]  /*1110*/  IABS R10, R130 ;  /* 0x00000082000a7213 */ /* 0x000fe20000000000 */
[----:B------:R-:W-:Y:S01]  /*1120*/  IMAD.HI.U32 R37, R4, R40, RZ ;  /* 0x0000002804257227 */ /* 0x000fe200078e00ff */
[----:B------:R-:W-:-:S03]  /*1130*/  CS2R R130, SRZ ;  /* 0x0000000000827805 */ /* 0x000fc6000001ff00 */
[----:B------:R-:W-:-:S04]  /*1140*/  IMAD.HI.U32 R0, R4, R6, RZ ;  /* 0x0000000604007227 */ /* 0x000fc800078e00ff */
[----:B------:R-:W-:Y:S02]  /*1150*/  IMAD.MOV R7, RZ, RZ, -R0 ;  /* 0x000000ffff077224 */ /* 0x000fe400078e0a00 */
[----:B------:R-:W-:Y:S01]  /*1160*/  @!P0 IMAD.IADD R8, R8, 0x1, -R12 ;  /* 0x0000000108088824 */ /* 0x000fe200078e0a0c */
[----:B------:R-:W-:Y:S01]  /*1170*/  ISETP.GE.AND P0, PT, R129, RZ, PT ;  /* 0x000000ff8100720c */ /* 0x000fe20003f06270 */
[----:B------:R-:W-:Y:S02]  /*1180*/  IMAD R6, R5, R7, R6 ;  /* 0x0000000705067224 */ /* 0x000fe400078e0206 */
[----:B------:R-:W-:Y:S01]  /*1190*/  @!P3 IMAD.IADD R9, R9, 0x1, -R12 ;  /* 0x000000010909b824 */ /* 0x000fe200078e0a0c */
[----:B------:R-:W-:Y:S01]  /*11a0*/  ISETP.GT.U32.AND P1, PT, R12, R8, PT ;  /* 0x000000080c00720c */ /* 0x000fe20003f24070 */
[----:B------:R-:W-:Y:S01]  /*11b0*/  IMAD.HI.U32 R0, R4, R10, RZ ;  /* 0x0000000a04007227 */ /* 0x000fe200078e00ff */
[----:B------:R-:W-:Y:S02]  /*11c0*/  ISETP.GT.U32.AND P3, PT, R5, R6, PT ;  /* 0x000000060500720c */ /* 0x000fe40003f64070 */
[----:B------:R-:W-:Y:S01]  /*11d0*/  ISETP.GT.U32.AND P5, PT, R12, R9, PT ;  /* 0x000000090c00720c */ /* 0x000fe20003fa4070 */
[----:B------:R-:W-:-:S02]  /*11e0*/  IMAD.MOV R7, RZ, RZ, -R0 ;  /* 0x000000ffff077224 */ /* 0x000fc400078e0a00 */
[----:B------:R-:W-:-:S04]  /*11f0*/  IMAD.HI.U32 R0, R4, R11, RZ ;  /* 0x0000000b04007227 */ /* 0x000fc800078e00ff */
[----:B------:R-:W-:Y:S02]  /*1200*/  IMAD R7, R5, R7, R10 ;  /* 0x0000000705077224 */ /* 0x000fe400078e020a */
[--C-:B------:R-:W-:Y:S01]  /*1210*/  @!P1 IMAD.IADD R8, R8, 0x1, -R12.reuse ;  /* 0x0000000108089824 */ /* 0x100fe200078e0a0c */
[----:B------:R-:W-:Y:S01]  /*1220*/  ISETP.GE.AND P1, PT, R132, RZ, PT ;  /* 0x000000ff8400720c */ /* 0x000fe20003f26270 */
[----:B------:R-:W-:Y:S01]  /*1230*/  @!P3 IMAD.IADD R6, R6, 0x1, -R5 ;  /* 0x000000010606b824 */ /* 0x000fe200078e0a05 */
[----:B------:R-:W-:Y:S01]  /*1240*/  CS2R R132, SRZ ;  /* 0x0000000000847805 */ /* 0x000fe2000001ff00 */
[----:B------:R-:W-:Y:S01]  /*1250*/  @!P5 IMAD.IADD R9, R9, 0x1, -R12 ;  /* 0x000000010909d824 */ /* 0x000fe200078e0a0c */
[C---:B------:R-:W-:Y:S01]  /*1260*/  ISETP.GT.U32.AND P5, PT, R5.reuse, R7, PT ;  /* 0x000000070500720c */ /* 0x040fe20003fa4070 */
[----:B------:R-:W-:Y:S01]  /*1270*/  IMAD.MOV R10, RZ, RZ, -R0 ;  /* 0x000000ffff0a7224 */ /* 0x000fe200078e0a00 */
[----:B------:R-:W-:Y:S01]  /*1280*/  ISETP.GT.U32.AND P3, PT, R5, R6, PT ;  /* 0x000000060500720c */ /* 0x000fe20003f64070 */
[----:B------:R-:W-:-:S02]  /*1290*/  IMAD.MOV.U32 R0, RZ, RZ, R8 ;  /* 0x000000ffff007224 */ /* 0x000fc400078e0008 */
[----:B------:R-:W-:Y:S02]  /*12a0*/  IMAD.MOV.U32 R12, RZ, RZ, R9 ;  /* 0x000000ffff0c7224 */ /* 0x000fe400078e0009 */
[----:B------:R-:W-:Y:S01]  /*12b0*/  IMAD R8, R5, R10, R11 ;  /* 0x0000000a05087224 */ /* 0x000fe200078e020b */
[----:B------:R-:W-:Y:S01]  /*12c0*/  LOP3.LUT R11, RZ, R2, RZ, 0x33, !PT ;  /* 0x00000002ff0b7212 */ /* 0x000fe200078e33ff */
[----:B------:R-:W-:-:S04]  /*12d0*/  IMAD.HI.U32 R10, R4, R14, RZ ;  /* 0x0000000e040a7227 */ /* 0x000fc800078e00ff */
[----:B------:R-:W-:Y:S01]  /*12e0*/  @!P4 IMAD.MOV R0, RZ, RZ, -R0 ;  /* 0x000000ffff00c224 */ /* 0x000fe200078e0a00 */
[----:B------:R-:W-:Y:S01]  /*12f0*/  ISETP.GE.AND P4, PT, R25, RZ, PT ;  /* 0x000000ff1900720c */ /* 0x000fe20003f86270 */
[----:B------:R-:W-:Y:S01]  /*1300*/  @!P1 IMAD.MOV R12, RZ, RZ, -R12 ;  /* 0x000000ffff0c9224 */ /* 0x000fe200078e0a0c */
[----:B------:R-:W-:Y:S01]  /*1310*/  ISETP.NE.AND P1, PT, R2, RZ, PT ;  /* 0x000000ff0200720c */ /* 0x000fe20003f25270 */
[----:B------:R-:W-:Y:S01]  /*1320*/  IMAD.MOV R10, RZ, RZ, -R10 ;  /* 0x000000ffff0a7224 */ /* 0x000fe200078e0a0a */
[----:B------:R-:W-:Y:S01]  /*1330*/  IABS R25, R122 ;  /* 0x0000007a00197213 */ /* 0x000fe20000000000 */
[----:B------:R-:W-:Y:S01]  /*1340*/  IMAD.HI.U32 R9, R4, R13, RZ ;  /* 0x0000000d04097227 */ /* 0x000fe200078e00ff */
[C---:B------:R-:W-:Y:S02]  /*1350*/  SEL R2, R11.reuse, R0, !P1 ;  /* 0x000000000b027207 */ /* 0x040fe40004800000 */
[----:B------:R-:W-:Y:S01]  /*1360*/  SEL R0, R11, R12, !P1 ;  /* 0x0000000c0b007207 */ /* 0x000fe20004800000 */
[----:B------:R-:W-:Y:S01]  /*1370*/  @!P3 IMAD.IADD R6, R6, 0x1, -R5 ;  /* 0x000000010606b824 */ /* 0x000fe200078e0a05 */
[----:B------:R-:W-:Y:S01]  /*1380*/  IABS R11, R127 ;  /* 0x0000007f000b7213 */ /* 0x000fe20000000000 */
[C---:B------:R-:W-:Y:S01]  /*1390*/  IMAD R10, R5.reuse, R10, R14 ;  /* 0x0000000a050a7224 */ /* 0x040fe200078e020e */
[----:B------:R-:W-:Y:S01]  /*13a0*/  ISETP.GT.U32.AND P1, PT, R5, R8, PT ;  /* 0x000000080500720c */ /* 0x000fe20003f24070 */
[----:B------:R-:W-:Y:S01]  /*13b0*/  IMAD.MOV R12, RZ, RZ, -R9 ;  /* 0x000000ffff0c7224 */ /* 0x000fe200078e0a09 */
[----:B------:R-:W-:Y:S01]  /*13c0*/  ISETP.GE.AND P3, PT, R128, RZ, PT ;  /* 0x000000ff8000720c */ /* 0x000fe20003f66270 */
[----:B------:R-:W-:Y:S01]  /*13d0*/  @!P5 IMAD.IADD R7, R7, 0x1, -R5 ;  /* 0x000000010707d824 */ /* 0x000fe200078e0a05 */
[----:B------:R-:W-:Y:S01]  /*13e0*/  CS2R R128, SRZ ;  /* 0x0000000000807805 */ /* 0x000fe2000001ff00 */
[----:B------:R-:W-:Y:S01]  /*13f0*/  @!P2 IMAD.MOV R6, RZ, RZ, -R6 ;  /* 0x000000ffff06a224 */ /* 0x000fe200078e0a06 */
[C---:B------:R-:W-:Y:S01]  /*1400*/  ISETP.GT.U32.AND P2, PT, R5.reuse, R10, PT ;  /* 0x0000000a0500720c */ /* 0x040fe20003f44070 */
[C---:B------:R-:W-:Y:S01]  /*1410*/  IMAD R9, R5.reuse, R12, R13 ;  /* 0x0000000c05097224 */ /* 0x040fe200078e020d */
[----:B------:R-:W-:Y:S01]  /*1420*/  ISETP.GT.U32.AND P5, PT, R5, R7, PT ;  /* 0x000000070500720c */ /* 0x000fe20003fa4070 */
[----:B------:R-:W-:-:S02]  /*1430*/  IMAD.MOV.U32 R13, RZ, RZ, R11 ;  /* 0x000000ffff0d7224 */ /* 0x000fc400078e000b */
[----:B------:R-:W-:-:S04]  /*1440*/  IMAD.HI.U32 R12, R4, R15, RZ ;  /* 0x0000000f040c7227 */ /* 0x000fc800078e00ff */
[----:B------:R-:W-:-:S04]  /*1450*/  IMAD.HI.U32 R11, R4, R13, RZ ;  /* 0x0000000d040b7227 */ /* 0x000fc800078e00ff */
[----:B------:R-:W-:Y:S02]  /*1460*/  IMAD.MOV R14, RZ, RZ, -R11 ;  /* 0x000000ffff0e7224 */ /* 0x000fe400078e0a0b */
[----:B------:R-:W-:Y:S02]  /*1470*/  @!P2 IMAD.IADD R10, R10, 0x1, -R5 ;  /* 0x000000010a0aa824 */ /* 0x000fe400078e0a05 */
[----:B------:R-:W-:Y:S01]  /*1480*/  IMAD R11, R5, R14, R13 ;  /* 0x0000000e050b7224 */ /* 0x000fe200078e020d */
[----:B------:R-:W-:Y:S01]  /*1490*/  IABS R14, R125 ;  /* 0x0000007d000e7213 */ /* 0x000fe20000000000 */
[--C-:B------:R-:W-:Y:S01]  /*14a0*/  @!P5 IMAD.IADD R7, R7, 0x1, -R5.reuse ;  /* 0x000000010707d824 */ /* 0x100fe200078e0a05 */
[C---:B------:R-:W-:Y:S01]  /*14b0*/  ISETP.GT.U32.AND P5, PT, R5.reuse, R9, PT ;  /* 0x000000090500720c */ /* 0x040fe20003fa4070 */
[----:B------:R-:W-:Y:S01]  /*14c0*/  @!P1 IMAD.IADD R8, R8, 0x1, -R5 ;  /* 0x0000000108089824 */ /* 0x000fe200078e0a05 */
[----:B------:R-:W-:Y:S01]  /*14d0*/  ISETP.GT.U32.AND P2, PT, R5, R10, PT ;  /* 0x0000000a0500720c */ /* 0x000fe20003f44070 */
[----:B------:R-:W-:-:S03]  /*14e0*/  IMAD.HI.U32 R13, R4, R14, RZ ;  /* 0x0000000e040d7227 */ /* 0x000fc600078e00ff */
[C---:B------:R-:W-:Y:S01]  /*14f0*/  ISETP.GT.U32.AND P1, PT, R5.reuse, R8, PT ;  /* 0x000000080500720c */ /* 0x040fe20003f24070 */
[----:B------:R-:W-:Y:S02]  /*1500*/  IMAD.MOV R13, RZ, RZ, -R13 ;  /* 0x000000ffff0d7224 */ /* 0x000fe400078e0a0d */
[----:B------:R-:W-:Y:S02]  /*1510*/  IMAD.MOV R12, RZ, RZ, -R12 ;  /* 0x000000ffff0c7224 */ /* 0x000fe400078e0a0c */
[----:B------:R-:W-:Y:S02]  /*1520*/  IMAD R13, R5, R13, R14 ;  /* 0x0000000d050d7224 */ /* 0x000fe400078e020e */
[--C-:B------:R-:W-:Y:S02]  /*1530*/  @!P5 IMAD.IADD R9, R9, 0x1, -R5.reuse ;  /* 0x000000010909d824 */ /* 0x100fe400078e0a05 */
[----:B------:R-:W-:Y:S01]  /*1540*/  @!P2 IMAD.IADD R10, R10, 0x1, -R5 ;  /* 0x000000010a0aa824 */ /* 0x000fe200078e0a05 */
[C---:B------:R-:W-:Y:S01]  /*1550*/  ISETP.GT.U32.AND P2, PT, R5.reuse, R13, PT ;  /* 0x0000000d0500720c */ /* 0x040fe20003f44070 */
[C---:B------:R-:W-:Y:S01]  /*1560*/  IMAD R12, R5.reuse, R12, R15 ;  /* 0x0000000c050c7224 */ /* 0x040fe200078e020f */
[----:B------:R-:W-:Y:S01]  /*1570*/  ISETP.GT.U32.AND P5, PT, R5, R9, PT ;  /* 0x000000090500720c */ /* 0x000fe20003fa4070 */
[----:B------:R-:W-:-:S04]  /*1580*/  IMAD.HI.U32 R15, R4, R17, RZ ;  /* 0x00000011040f7227 */ /* 0x000fc800078e00ff */
[----:B------:R-:W-:Y:S01]  /*1590*/  @!P1 IMAD.IADD R8, R8, 0x1, -R5 ;  /* 0x0000000108089824 */ /* 0x000fe200078e0a05 */
[----:B------:R-:W-:Y:S01]  /*15a0*/  ISETP.GT.U32.AND P1, PT, R5, R11, PT ;  /* 0x0000000b0500720c */ /* 0x000fe20003f24070 */
[----:B------:R-:W-:Y:S02]  /*15b0*/  IMAD.MOV R18, RZ, RZ, -R15 ;  /* 0x000000ffff127224 */ /* 0x000fe400078e0a0f */
[----:B------:R-:W-:-:S04]  /*15c0*/  IMAD.HI.U32 R14, R4, R16, RZ ;  /* 0x00000010040e7227 */ /* 0x000fc800078e00ff */
[--C-:B------:R-:W-:Y:S02]  /*15d0*/  @!P2 IMAD.IADD R13, R13, 0x1, -R5.reuse ;  /* 0x000000010d0da824 */ /* 0x100fe400078e0a05 */
[----:B------:R-:W-:Y:S01]  /*15e0*/  @!P5 IMAD.IADD R9, R9, 0x1, -R5 ;  /* 0x000000010909d824 */ /* 0x000fe200078e0a05 */
[----:B------:R-:W-:Y:S01]  /*15f0*/  ISETP.GE.AND P5, PT, R126, RZ, PT ;  /* 0x000000ff7e00720c */ /* 0x000fe20003fa6270 */
[C---:B------:R-:W-:Y:S01]  /*1600*/  IMAD R15, R5.reuse, R18, R17 ;  /* 0x00000012050f7224 */ /* 0x040fe200078e0211 */
[----:B------:R-:W-:Y:S01]  /*1610*/  IABS R17, R27 ;  /* 0x0000001b00117213 */ /* 0x000fe20000000000 */
[----:B------:R-:W-:Y:S01]  /*1620*/  IMAD.MOV R14, RZ, RZ, -R14 ;  /* 0x000000ffff0e7224 */ /* 0x000fe200078e0a0e */
[----:B------:R-:W-:Y:S01]  /*1630*/  ISETP.GT.U32.AND P2, PT, R5, R13, PT ;  /* 0x0000000d0500720c */ /* 0x000fe20003f44070 */
[----:B------:R-:W-:Y:S01]  /*1640*/  @!P4 IMAD.MOV R9, RZ, RZ, -R9 ;  /* 0x000000ffff09c224 */ /* 0x000fe200078e0a09 */
[----:B------:R-:W-:Y:S01]  /*1650*/  ISETP.GE.AND P4, PT, R125, RZ, PT ;  /* 0x000000ff7d00720c */ /* 0x000fe20003f86270 */
[----:B------:R-:W-:-:S02]  /*1660*/  IMAD R14, R5, R14, R16 ;  /* 0x0000000e050e7224 */ /* 0x000fc400078e0210 */
[----:B------:R-:W-:Y:S01]  /*1670*/  @!P0 IMAD.MOV R8, RZ, RZ, -R8 ;  /* 0x000000ffff088224 */ /* 0x000fe200078e0a08 */
[----:B------:R-:W-:Y:S01]  /*1680*/  ISETP.GT.U32.AND P0, PT, R5, R12, PT ;  /* 0x0000000c0500720c */ /* 0x000fe20003f04070 */
[----:B------:R-:W-:-:S04]  /*1690*/  IMAD.HI.U32 R16, R4, R17, RZ ;  /* 0x0000001104107227 */ /* 0x000fc800078e00ff */
[--C-:B------:R-:W-:Y:S02]  /*16a0*/  @!P1 IMAD.IADD R11, R11, 0x1, -R5.reuse ;  /* 0x000000010b0b9824 */ /* 0x100fe400078e0a05 */
[----:B------:R-:W-:Y:S02]  /*16b0*/  IMAD.MOV R16, RZ, RZ, -R16 ;  /* 0x000000ffff107224 */ /* 0x000fe400078e0a10 */
[----:B------:R-:W-:Y:S01]  /*16c0*/  @!P2 IMAD.IADD R13, R13, 0x1, -R5 ;  /* 0x000000010d0da824 */ /* 0x000fe200078e0a05 */
[C---:B------:R-:W-:Y:S01]  /*16d0*/  ISETP.GT.U32.AND P1, PT, R5.reuse, R11, PT ;  /* 0x0000000b0500720c */ /* 0x040fe20003f24070 */
[----:B------:R-:W-:Y:S01]  /*16e0*/  IMAD R16, R5, R16, R17 ;  /* 0x0000001005107224 */ /* 0x000fe200078e0211 */
[----:B------:R-:W-:Y:S01]  /*16f0*/  ISETP.GE.AND P2, PT, R26, RZ, PT ;  /* 0x000000ff1a00720c */ /* 0x000fe20003f46270 */
[----:B------:R-:W-:Y:S01]  /*1700*/  @!P6 IMAD.MOV R7, RZ, RZ, -R7 ;  /* 0x000000ffff07e224 */ /* 0x000fe200078e0a07 */
[----:B------:R-:W-:Y:S01]  /*1710*/  ISETP.GE.AND P6, PT, R127, RZ, PT ;  /* 0x000000ff7f00720c */ /* 0x000fe20003fc6270 */
[----:B------:R-:W-:Y:S01]  /*1720*/  @!P4 IMAD.MOV R13, RZ, RZ, -R13 ;  /* 0x000000ffff0dc224 */ /* 0x000fe200078e0a0d */
[----:B------:R-:W-:Y:S01]  /*1730*/  ISETP.GT.U32.AND P4, PT, R5, R16, PT ;  /* 0x000000100500720c */ /* 0x000fe20003f84070 */
[----:B------:R-:W-:Y:S01]  /*1740*/  @!P0 IMAD.IADD R12, R12, 0x1, -R5 ;  /* 0x000000010c0c8824 */ /* 0x000fe200078e0a05 */
[----:B------:R-:W-:Y:S01]  /*1750*/  CS2R R126, SRZ ;  /* 0x00000000007e7805 */ /* 0x000fe2000001ff00 */
[----:B------:R-:W-:-:S03]  /*1760*/  IMAD.HI.U32 R17, R4, R19, RZ ;  /* 0x0000001304117227 */ /* 0x000fc600078e00ff */
[----:B------:R-:W-:Y:S01]  /*1770*/  ISETP.GT.U32.AND P0, PT, R5, R12, PT ;  /* 0x0000000c0500720c */ /* 0x000fe20003f04070 */
[----:B------:R-:W-:Y:S01]  /*1780*/  @!P1 IMAD.IADD R11, R11, 0x1, -R5 ;  /* 0x000000010b0b9824 */ /* 0x000fe200078e0a05 */
[----:B------:R-:W-:Y:S01]  /*1790*/  ISETP.GE.AND P1, PT, R123, RZ, PT ;  /* 0x000000ff7b00720c */ /* 0x000fe20003f26270 */
[----:B------:R-:W-:Y:S02]  /*17a0*/  IMAD.MOV R26, RZ, RZ, -R17 ;  /* 0x000000ffff1a7224 */ /* 0x000fe400078e0a11 */
[----:B------:R-:W-:Y:S01]  /*17b0*/  @!P6 IMAD.MOV R11, RZ, RZ, -R11 ;  /* 0x000000ffff0be224 */ /* 0x000fe200078e0a0b */
[----:B------:R-:W-:Y:S01]  /*17c0*/  ISETP.GE.AND P6, PT, R27, RZ, PT ;  /* 0x000000ff1b00720c */ /* 0x000fe20003fc6270 */
[----:B------:R-:W-:Y:S01]  /*17d0*/  @!P4 IMAD.IADD R16, R16, 0x1, -R5 ;  /* 0x000000011010c824 */ /* 0x000fe200078e0a05 */
[----:B------:R-:W-:Y:S01]  /*17e0*/  IABS R27, R121 ;  /* 0x00000079001b7213 */ /* 0x000fe20000000000 */
[----:B------:R-:W-:-:S03]  /*17f0*/  IMAD.HI.U32 R18, R4, R25, RZ ;  /* 0x0000001904127227 */ /* 0x000fc600078e00ff */
[C---:B------:R-:W-:Y:S01]  /*1800*/  ISETP.GT.U32.AND P4, PT, R5.reuse, R16, PT ;  /* 0x000000100500720c */ /* 0x040fe20003f84070 */
[----:B------:R-:W-:Y:S02]  /*1810*/  IMAD R17, R5, R26, R19 ;  /* 0x0000001a05117224 */ /* 0x000fe400078e0213 */
[----:B------:R-:W-:Y:S02]  /*1820*/  IMAD.MOV R18, RZ, RZ, -R18 ;  /* 0x000000ffff127224 */ /* 0x000fe400078e0a12 */
[----:B------:R-:W-:-:S04]  /*1830*/  IMAD.HI.U32 R19, R4, R27, RZ ;  /* 0x0000001b04137227 */ /* 0x000fc800078e00ff */
[----:B------:R-:W-:Y:S01]  /*1840*/  @!P0 IMAD.IADD R12, R12, 0x1, -R5 ;  /* 0x000000010c0c8824 */ /* 0x000fe200078e0a05 */
[C---:B------:R-:W-:Y:S01]  /*1850*/  ISETP.GT.U32.AND P0, PT, R5.reuse, R14, PT ;  /* 0x0000000e0500720c */ /* 0x040fe20003f04070 */
[C---:B------:R-:W-:Y:S02]  /*1860*/  IMAD R18, R5.reuse, R18, R25 ;  /* 0x0000001205127224 */ /* 0x040fe400078e0219 */
[----:B------:R-:W-:Y:S02]  /*1870*/  IMAD.MOV R28, RZ, RZ, -R19 ;  /* 0x000000ffff1c7224 */ /* 0x000fe400078e0a13 */
[----:B------:R-:W-:Y:S01]  /*1880*/  @!P5 IMAD.MOV R12, RZ, RZ, -R12 ;  /* 0x000000ffff0cd224 */ /* 0x000fe200078e0a0c */
[----:B------:R-:W-:Y:S01]  /*1890*/  ISETP.GT.U32.AND P5, PT, R5, R15, PT ;  /* 0x0000000f0500720c */ /* 0x000fe20003fa4070 */
[----:B------:R-:W-:-:S04]  /*18a0*/  IMAD.HI.U32 R25, R4, R29, RZ ;  /* 0x0000001d04197227 */ /* 0x000fc800078e00ff */
[C---:B------:R-:W-:Y:S02]  /*18b0*/  IMAD R19, R5.reuse, R28, R27 ;  /* 0x0000001c05137224 */ /* 0x040fe400078e021b */
[----:B------:R-:W-:Y:S02]  /*18c0*/  IMAD.MOV R28, RZ, RZ, -R25 ;  /* 0x000000ffff1c7224 */ /* 0x000fe400078e0a19 */
[----:B------:R-:W-:Y:S01]  /*18d0*/  @!P4 IMAD.IADD R16, R16, 0x1, -R5 ;  /* 0x000000011010c824 */ /* 0x000fe200078e0a05 */
[C---:B------:R-:W-:Y:S01]  /*18e0*/  ISETP.GT.U32.AND P4, PT, R5.reuse, R19, PT ;  /* 0x000000130500720c */ /* 0x040fe20003f84070 */
[----:B------:R-:W-:Y:S01]  /*18f0*/  IMAD R25, R5, R28, R29 ;  /* 0x0000001c05197224 */ /* 0x000fe200078e021d */
[----:B------:R-:W-:Y:S01]  /*1900*/  IABS R29, R118 ;  /* 0x00000076001d7213 */ /* 0x000fe20000000000 */
[----:B------:R-:W-:Y:S02]  /*1910*/  @!P6 IMAD.MOV R16, RZ, RZ, -R16 ;  /* 0x000000ffff10e224 */ /* 0x000fe400078e0a10 */
[--C-:B------:R-:W-:Y:S01]  /*1920*/  @!P5 IMAD.IADD R15, R15, 0x1, -R5.reuse ;  /* 0x000000010f0fd824 */ /* 0x100fe200078e0a05 */
[----:B------:R-:W-:Y:S01]  /*1930*/  ISETP.GT.U32.AND P6, PT, R5, R25, PT ;  /* 0x000000190500720c */ /* 0x000fe20003fc4070 */
[----:B------:R-:W-:-:S02]  /*1940*/  @!P0 IMAD.IADD R14, R14, 0x1, -R5 ;  /* 0x000000010e0e8824 */ /* 0x000fc400078e0a05 */
[C---:B------:R-:W-:Y:S01]  /*1950*/  IMAD.HI.U32 R26, R4.reuse, R30, RZ ;  /* 0x0000001e041a7227 */ /* 0x040fe200078e00ff */
[C---:B------:R-:W-:Y:S02]  /*1960*/  ISETP.GT.U32.AND P5, PT, R5.reuse, R15, PT ;  /* 0x0000000f0500720c */ /* 0x040fe40003fa4070 */
[----:B------:R-:W-:Y:S01]  /*1970*/  ISETP.GT.U32.AND P0, PT, R5, R14, PT ;  /* 0x0000000e0500720c */ /* 0x000fe20003f04070 */
[----:B------:R-:W-:Y:S01]  /*1980*/  @!P4 IMAD.IADD R19, R19, 0x1, -R5 ;  /* 0x000000011313c824 */ /* 0x000fe200078e0a05 */
[----:B------:R-:W-:Y:S01]  /*1990*/  ISETP.GE.AND P4, PT, R119, RZ, PT ;  /* 0x000000ff7700720c */ /* 0x000fe20003f86270 */
[----:B------:R-:W-:Y:S02]  /*19a0*/  IMAD.MOV R26, RZ, RZ, -R26 ;  /* 0x000000ffff1a7224 */ /* 0x000fe400078e0a1a */
[----:B------:R-:W-:-:S04]  /*19b0*/  IMAD.HI.U32 R27, R4, R29, RZ ;  /* 0x0000001d041b7227 */ /* 0x000fc800078e00ff */
[--C-:B------:R-:W-:Y:S01]  /*19c0*/  @!P6 IMAD.IADD R25, R25, 0x1, -R5.reuse ;  /* 0x000000011919e824 */ /* 0x100fe200078e0a05 */
[C---:B------:R-:W-:Y:S01]  /*19d0*/  ISETP.GT.U32.AND P6, PT, R5.reuse, R19, PT ;  /* 0x000000130500720c */ /* 0x040fe20003fc4070 */
[----:B------:R-:W-:Y:S02]  /*19e0*/  IMAD R26, R5, R26, R30 ;  /* 0x0000001a051a7224 */ /* 0x000fe400078e021e */
[----:B------:R-:W-:Y:S01]  /*19f0*/  @!P5 IMAD.IADD R15, R15, 0x1, -R5 ;  /* 0x000000010f0fd824 */ /* 0x000fe200078e0a05 */
[C---:B------:R-:W-:Y:S01]  /*1a00*/  ISETP.GT.U32.AND P5, PT, R5.reuse, R18, PT ;  /* 0x000000120500720c */ /* 0x040fe20003fa4070 */
[----:B------:R-:W-:Y:S02]  /*1a10*/  IMAD.MOV R30, RZ, RZ, -R27 ;  /* 0x000000ffff1e7224 */ /* 0x000fe400078e0a1b */
[----:B------:R-:W-:Y:S01]  /*1a20*/  @!P0 IMAD.IADD R14, R14, 0x1, -R5 ;  /* 0x000000010e0e8824 */ /* 0x000fe200078e0a05 */
[C---:B------:R-:W-:Y:S01]  /*1a30*/  ISETP.GT.U32.AND P0, PT, R5.reuse, R17, PT ;  /* 0x000000110500720c */ /* 0x040fe20003f04070 */
[----:B------:R-:W-:-:S02]  /*1a40*/  IMAD R27, R5, R30, R29 ;  /* 0x0000001e051b7224 */ /* 0x000fc400078e021d */
[----:B------:R-:W-:Y:S01]  /*1a50*/  @!P3 IMAD.MOV R10, RZ, RZ, -R10 ;  /* 0x000000ffff0ab224 */ /* 0x000fe200078e0a0a */
[----:B------:R-:W-:Y:S01]  /*1a60*/  ISETP.GE.AND P3, PT, R124, RZ, PT ;  /* 0x000000ff7c00720c */ /* 0x000fe20003f66270 */
[----:B------:R-:W-:Y:S01]  /*1a70*/  @!P6 IMAD.IADD R19, R19, 0x1, -R5 ;  /* 0x000000011313e824 */ /* 0x000fe200078e0a05 */
[----:B------:R-:W-:Y:S01]  /*1a80*/  ISETP.GT.U32.AND P6, PT, R5, R27, PT ;  /* 0x0000001b0500720c */ /* 0x000fe20003fc4070 */
[----:B------:R-:W-:Y:S01]  /*1a90*/  IMAD.HI.U32 R29, R4, R32, RZ ;  /* 0x00000020041d7227 */ /* 0x000fe200078e00ff */
[----:B------:R-:W-:-:S03]  /*1aa0*/  CS2R R124, SRZ ;  /* 0x00000000007c7805 */ /* 0x000fc6000001ff00 */
[----:B------:R-:W-:Y:S02]  /*1ab0*/  @!P5 IMAD.IADD R18, R18, 0x1, -R5 ;  /* 0x000000011212d824 */ /* 0x000fe400078e0a05 */
[----:B------:R-:W-:Y:S02]  /*1ac0*/  IMAD.MOV R29, RZ, RZ, -R29 ;  /* 0x000000ffff1d7224 */ /* 0x000fe400078e0a1d */
[----:B------:R-:W-:Y:S01]  /*1ad0*/  @!P0 IMAD.IADD R17, R17, 0x1, -R5 ;  /* 0x0000000111118824 */ /* 0x000fe200078e0a05 */
[----:B------:R-:W-:Y:S01]  /*1ae0*/  ISETP.GE.AND P0, PT, R121, RZ, PT ;  /* 0x000000ff7900720c */ /* 0x000fe20003f06270 */
[----:B------:R-:W-:Y:S01]  /*1af0*/  @!P1 IMAD.MOV R15, RZ, RZ, -R15 ;  /* 0x000000ffff0f9224 */ /* 0x000fe200078e0a0f */
[C---:B------:R-:W-:Y:S01]  /*1b00*/  ISETP.GT.U32.AND P1, PT, R5.reuse, R18, PT ;  /* 0x000000120500720c */ /* 0x040fe20003f24070 */
[----:B------:R-:W-:Y:S01]  /*1b10*/  IMAD R29, R5, R29, R32 ;  /* 0x0000001d051d7224 */ /* 0x000fe200078e0220 */
[----:B------:R-:W-:Y:S01]  /*1b20*/  IABS R32, R113 ;  /* 0x0000007100207213 */ /* 0x000fe20000000000 */
[----:B------:R-:W-:Y:S01]  /*1b30*/  @!P3 IMAD.MOV R14, RZ, RZ, -R14 ;  /* 0x000000ffff0eb224 */ /* 0x000fe200078e0a0e */
[----:B------:R-:W-:Y:S01]  /*1b40*/  ISETP.GE.AND P3, PT, R122, RZ, PT ;  /* 0x000000ff7a00720c */ /* 0x000fe20003f66270 */
[----:B------:R-:W-:Y:S01]  /*1b50*/  @!P6 IMAD.IADD R27, R27, 0x1, -R5 ;  /* 0x000000011b1be824 */ /* 0x000fe200078e0a05 */
[C---:B------:R-:W-:Y:S01]  /*1b60*/  ISETP.GT.U32.AND P6, PT, R5.reuse, R29, PT ;  /* 0x0000001d0500720c */ /* 0x040fe20003fc4070 */
[----:B------:R-:W-:Y:S01]  /*1b70*/  IMAD.HI.U32 R28, R4, R31, RZ ;  /* 0x0000001f041c7227 */ /* 0x000fe200078e00ff */
[----:B------:R-:W-:-:S02]  /*1b80*/  ISETP.GT.U32.AND P5, PT, R5, R17, PT ;  /* 0x000000110500720c */ /* 0x000fc40003fa4070 */
[----:B------:R-:W-:Y:S01]  /*1b90*/  CS2R R122, SRZ ;  /* 0x00000000007a7805 */ /* 0x000fe2000001ff00 */
[----:B------:R-:W-:-:S04]  /*1ba0*/  IMAD.HI.U32 R30, R4, R33, RZ ;  /* 0x00000021041e7227 */ /* 0x000fc800078e00ff */
[----:B------:R-:W-:Y:S01]  /*1bb0*/  @!P1 IMAD.IADD R18, R18, 0x1, -R5 ;  /* 0x0000000112129824 */ /* 0x000fe200078e0a05 */
[----:B------:R-:W-:Y:S01]  /*1bc0*/  ISETP.GE.AND P1, PT, R120, RZ, PT ;  /* 0x000000ff7800720c */ /* 0x000fe20003f26270 */
[----:B------:R-:W-:Y:S01]  /*1bd0*/  @!P0 IMAD.MOV R19, RZ, RZ, -R19 ;  /* 0x000000ffff138224 */ /* 0x000fe200078e0a13 */
[----:B------:R-:W-:Y:S01]  /*1be0*/  ISETP.GT.U32.AND P0, PT, R5, R27, PT ;  /* 0x0000001b0500720c */ /* 0x000fe20003f04070 */
[----:B------:R-:W-:Y:S01]  /*1bf0*/  IMAD.MOV R28, RZ, RZ, -R28 ;  /* 0x000000ffff1c7224 */ /* 0x000fe200078e0a1c */
[----:B------:R-:W-:Y:S01]  /*1c00*/  CS2R R120, SRZ ;  /* 0x0000000000787805 */ /* 0x000fe2000001ff00 */
[----:B------:R-:W-:Y:S02]  /*1c10*/  IMAD.MOV R30, RZ, RZ, -R30 ;  /* 0x000000ffff1e7224 */ /* 0x000fe400078e0a1e */
[----:B------:R-:W-:Y:S01]  /*1c20*/  @!P3 IMAD.MOV R18, RZ, RZ, -R18 ;  /* 0x000000ffff12b224 */ /* 0x000fe200078e0a12 */
[----:B------:R-:W-:Y:S01]  /*1c30*/  ISETP.GE.AND P3, PT, R118, RZ, PT ;  /* 0x000000ff7600720c */ /* 0x000fe20003f66270 */
[----:B------:R-:W-:Y:S01]  /*1c40*/  @!P6 IMAD.IADD R29, R29, 0x1, -R5 ;  /* 0x000000011d1de824 */ /* 0x000fe200078e0a05 */
[----:B------:R-:W-:Y:S01]  /*1c50*/  CS2R R118, SRZ ;  /* 0x0000000000767805 */ /* 0x000fe2000001ff00 */
[----:B------:R-:W-:-:S02]  /*1c60*/  IMAD R28, R5, R28, R31 ;  /* 0x0000001c051c7224 */ /* 0x000fc400078e021f */
[C---:B------:R-:W-:Y:S01]  /*1c70*/  IMAD R30, R5.reuse, R30, R33 ;  /* 0x0000001e051e7224 */ /* 0x040fe200078e0221 */
[----:B------:R-:W-:Y:S01]  /*1c80*/  ISETP.GT.U32.AND P6, PT, R5, R29, PT ;  /* 0x0000001d0500720c */ /* 0x000fe20003fc4070 */
[----:B------:R-:W-:-:S04]  /*1c90*/  IMAD.HI.U32 R31, R4, R34, RZ ;  /* 0x00000022041f7227 */ /* 0x000fc800078e00ff */
[----:B------:R-:W-:Y:S02]  /*1ca0*/  IMAD.MOV.U32 R33, RZ, RZ, R32 ;  /* 0x000000ffff217224 */ /* 0x000fe400078e0020 */
[----:B------:R-:W-:Y:S02]  /*1cb0*/  IMAD.MOV R31, RZ, RZ, -R31 ;  /* 0x000000ffff1f7224 */ /* 0x000fe400078e0a1f */
[----:B------:R-:W-:-:S04]  /*1cc0*/  IMAD.HI.U32 R32, R4, R33, RZ ;  /* 0x0000002104207227 */ /* 0x000fc800078e00ff */
[----:B------:R-:W-:Y:S02]  /*1cd0*/  IMAD R31, R5, R31, R34 ;  /* 0x0000001f051f7224 */ /* 0x000fe400078e0222 */
[----:B------:R-:W-:Y:S01]  /*1ce0*/  @!P0 IMAD.IADD R27, R27, 0x1, -R5 ;  /* 0x000000011b1b8824 */ /* 0x000fe200078e0a05 */
[C---:B------:R-:W-:Y:S01]  /*1cf0*/  ISETP.GT.U32.AND P0, PT, R5.reuse, R30, PT ;  /* 0x0000001e0500720c */ /* 0x040fe20003f04070 */
[----:B------:R-:W-:Y:S02]  /*1d00*/  IMAD.MOV R32, RZ, RZ, -R32 ;  /* 0x000000ffff207224 */ /* 0x000fe400078e0a20 */
[----:B------:R-:W-:Y:S01]  /*1d10*/  @!P3 IMAD.MOV R27, RZ, RZ, -R27 ;  /* 0x000000ffff1bb224 */ /* 0x000fe200078e0a1b */
[C---:B------:R-:W-:Y:S01]  /*1d20*/  ISETP.GT.U32.AND P3, PT, R5.reuse, R31, PT ;  /* 0x0000001f0500720c */ /* 0x040fe20003f64070 */
[----:B------:R-:W-:Y:S02]  /*1d30*/  IMAD R32, R5, R32, R33 ;  /* 0x0000002005207224 */ /* 0x000fe400078e0221 */
[--C-:B------:R-:W-:Y:S01]  /*1d40*/  @!P5 IMAD.IADD R17, R17, 0x1, -R5.reuse ;  /* 0x000000011111d824 */ /* 0x100fe200078e0a05 */
[----:B------:R-:W-:Y:S01]  /*1d50*/  ISETP.GT.U32.AND P5, PT, R5, R26, PT ;  /* 0x0000001a0500720c */ /* 0x000fe20003fa4070 */
[----:B------:R-:W-:Y:S01]  /*1d60*/  @!P6 IMAD.IADD R29, R29, 0x1, -R5 ;  /* 0x000000011d1de824 */ /* 0x000fe200078e0a05 */
[C---:B------:R-:W-:Y:S01]  /*1d70*/  ISETP.GT.U32.AND P6, PT, R5.reuse, R32, PT ;  /* 0x000000200500720c */ /* 0x040fe20003fc4070 */
[----:B------:R-:W-:Y:S01]  /*1d80*/  IMAD.MOV.U32 R34, RZ, RZ, R35 ;  /* 0x000000ffff227224 */ /* 0x000fe200078e0023 */
[----:B------:R-:W-:Y:S01]  /*1d90*/  IABS R35, R111 ;  /* 0x0000006f00237213 */ /* 0x000fe20000000000 */
[----:B------:R-:W-:Y:S01]  /*1da0*/  @!P2 IMAD.MOV R17, RZ, RZ, -R17 ;  /* 0x000000ffff11a224 */ /* 0x000fe200078e0a11 */
[----:B------:R-:W-:Y:S01]  /*1db0*/  ISETP.GT.U32.AND P2, PT, R5, R25, PT ;  /* 0x000000190500720c */ /* 0x000fe20003f44070 */
[----:B------:R-:W-:-:S04]  /*1dc0*/  IMAD.HI.U32 R33, R4, R34, RZ ;  /* 0x0000002204217227 */ /* 0x000fc800078e00ff */
[----:B------:R-:W-:Y:S02]  /*1dd0*/  @!P3 IMAD.IADD R31, R31, 0x1, -R5 ;  /* 0x000000011f1fb824 */ /* 0x000fe400078e0a05 */
[----:B------:R-:W-:Y:S02]  /*1de0*/  IMAD.MOV R33, RZ, RZ, -R33 ;  /* 0x000000ffff217224 */ /* 0x000fe400078e0a21 */
[----:B------:R-:W-:Y:S01]  /*1df0*/  @!P6 IMAD.IADD R32, R32, 0x1, -R5 ;  /* 0x000000012020e824 */ /* 0x000fe200078e0a05 */
[C---:B------:R-:W-:Y:S01]  /*1e00*/  ISETP.GT.U32.AND P6, PT, R5.reuse, R31, PT ;  /* 0x0000001f0500720c */ /* 0x040fe20003fc4070 */
[----:B------:R-:W-:Y:S02]  /*1e10*/  IMAD R33, R5, R33, R34 ;  /* 0x0000002105217224 */ /* 0x000fe400078e0222 */
[----:B------:R-:W-:-:S04]  /*1e20*/  IMAD.HI.U32 R34, R4, R35, RZ ;  /* 0x0000002304227227 */ /* 0x000fc800078e00ff */
[--C-:B------:R-:W-:Y:S01]  /*1e30*/  @!P2 IMAD.IADD R25, R25, 0x1, -R5.reuse ;  /* 0x000000011919a824 */ /* 0x100fe200078e0a05 */
[C---:B------:R-:W-:Y:S01]  /*1e40*/  ISETP.GT.U32.AND P2, PT, R5.reuse, R28, PT ;  /* 0x0000001c0500720c */ /* 0x040fe20003f44070 */
[----:B------:R-:W-:Y:S02]  /*1e50*/  IMAD.MOV R34, RZ, RZ, -R34 ;  /* 0x000000ffff227224 */ /* 0x000fe400078e0a22 */
[----:B------:R-:W-:Y:S02]  /*1e60*/  @!P5 IMAD.IADD R26, R26, 0x1, -R5 ;  /* 0x000000011a1ad824 */ /* 0x000fe400078e0a05 */
[----:B------:R-:W-:Y:S02]  /*1e70*/  IMAD R34, R5, R34, R35 ;  /* 0x0000002205227224 */ /* 0x000fe400078e0223 */
[----:B------:R-:W-:Y:S01]  /*1e80*/  @!P6 IMAD.IADD R31, R31, 0x1, -R5 ;  /* 0x000000011f1fe824 */ /* 0x000fe200078e0a05 */
[C---:B------:R-:W-:Y:S01]  /*1e90*/  ISETP.GT.U32.AND P5, PT, R5.reuse, R26, PT ;  /* 0x0000001a0500720c */ /* 0x040fe20003fa4070 */
[----:B------:R-:W-:Y:S01]  /*1ea0*/  IMAD.HI.U32 R35, R4, R38, RZ ;  /* 0x0000002604237227 */ /* 0x000fe200078e00ff */
[----:B------:R-:W-:-:S03]  /*1eb0*/  ISETP.GT.U32.AND P6, PT, R5, R34, PT ;  /* 0x000000220500720c */ /* 0x000fc60003fc4070 */
[----:B------:R-:W-:Y:S01]  /*1ec0*/  @!P2 IMAD.IADD R28, R28, 0x1, -R5 ;  /* 0x000000011c1ca824 */ /* 0x000fe200078e0a05 */
[----:B------:R-:W-:Y:S01]  /*1ed0*/  ISETP.GE.AND P2, PT, R116, RZ, PT ;  /* 0x000000ff7400720c */ /* 0x000fe20003f46270 */
[----:B------:R-:W-:Y:S02]  /*1ee0*/  IMAD.MOV R35, RZ, RZ, -R35 ;  /* 0x000000ffff237224 */ /* 0x000fe400078e0a23 */
[----:B------:R-:W-:Y:S01]  /*1ef0*/  @!P1 IMAD.MOV R25, RZ, RZ, -R25 ;  /* 0x000000ffff199224 */ /* 0x000fe200078e0a19 */
[C---:B------:R-:W-:Y:S01]  /*1f00*/  ISETP.GT.U32.AND P1, PT, R5.reuse, R28, PT ;  /* 0x0000001c0500720c */ /* 0x040fe20003f24070 */
[----:B------:R-:W-:Y:S02]  /*1f10*/  IMAD R35, R5, R35, R38 ;  /* 0x0000002305237224 */ /* 0x000fe400078e0226 */
[--C-:B------:R-:W-:Y:S01]  /*1f20*/  @!P5 IMAD.IADD R26, R26, 0x1, -R5.reuse ;  /* 0x000000011a1ad824 */ /* 0x100fe200078e0a05 */
[----:B------:R-:W-:Y:S01]  /*1f30*/  ISETP.GE.AND P5, PT, R117, RZ, PT ;  /* 0x000000ff7500720c */ /* 0x000fe20003fa6270 */
[----:B------:R-:W-:Y:S01]  /*1f40*/  @!P6 IMAD.IADD R34, R34, 0x1, -R5 ;  /* 0x000000012222e824 */ /* 0x000fe200078e0a05 */
[----:B------:R-:W-:Y:S01]  /*1f50*/  ISETP.GT.U32.AND P6, PT, R5, R35, PT ;  /* 0x000000230500720c */ /* 0x000fe20003fc4070 */
[----:B------:R-:W-:Y:S01]  /*1f60*/  IMAD.MOV R37, RZ, RZ, -R37 ;  /* 0x000000ffff257224 */ /* 0x000fe200078e0a25 */
[----:B------:R-:W-:Y:S01]  /*1f70*/  CS2R R116, SRZ ;  /* 0x0000000000747805 */ /* 0x000fe2000001ff00 */
[--C-:B------:R-:W-:Y:S01]  /*1f80*/  @!P0 IMAD.IADD R30, R30, 0x1, -R5.reuse ;  /* 0x000000011e1e8824 */ /* 0x100fe200078e0a05 */
[----:B------:R-:W-:Y:S01]  /*1f90*/  ISETP.GE.AND P0, PT, R113, RZ, PT ;  /* 0x000000ff7100720c */ /* 0x000fe20003f06270 */
[C---:B------:R-:W-:Y:S01]  /*1fa0*/  IMAD R37, R5.reuse, R37, R40 ;  /* 0x0000002505257224 */ /* 0x040fe200078e0228 */
[----:B------:R-:W-:Y:S01]  /*1fb0*/  IABS R40, R107 ;  /* 0x0000006b00287213 */ /* 0x000fe20000000000 */
[----:B------:R-:W-:Y:S01]  /*1fc0*/  @!P1 IMAD.IADD R28, R28, 0x1, -R5 ;  /* 0x000000011c1c9824 */ /* 0x000fe200078e0a05 */
[C---:B------:R-:W-:Y:S01]  /*1fd0*/  ISETP.GT.U32.AND P3, PT, R5.reuse, R30, PT ;  /* 0x0000001e0500720c */ /* 0x040fe20003f64070 */
[----:B------:R-:W-:Y:S01]  /*1fe0*/  @!P2 IMAD.MOV R29, RZ, RZ, -R29 ;  /* 0x000000ffff1da224 */ /* 0x000fe200078e0a1d */
[C---:B------:R-:W-:Y:S01]  /*1ff0*/  ISETP.GT.U32.AND P2, PT, R5.reuse, R33, PT ;  /* 0x000000210500720c */ /* 0x040fe20003f44070 */
[----:B------:R-:W-:Y:S01]  /*2000*/  @!P5 IMAD.MOV R28, RZ, RZ, -R28 ;  /* 0x000000ffff1cd224 */ /* 0x000fe200078e0a1c */
[----:B------:R-:W-:Y:S01]  /*2010*/  ISETP.GT.U32.AND P5, PT, R5, R32, PT ;  /* 0x000000200500720c */ /* 0x000fe20003fa4070 */
[----:B------:R-:W-:Y:S01]  /*2020*/  @!P6 IMAD.IADD R35, R35, 0x1, -R5 ;  /* 0x000000012323e824 */ /* 0x000fe200078e0a05 */
[----:B------:R-:W-:Y:S01]  /*2030*/  ISETP.GE.AND P1, PT, R114, RZ, PT ;  /* 0x000000ff7200720c */ /* 0x000fe20003f26270 */
[----:B------:R-:W-:-:S03]  /*2040*/  IMAD.HI.U32 R36, R4, R39, RZ ;  /* 0x0000002704247227 */ /* 0x000fc600078e00ff */
[----:B------:R-:W-:Y:S01]  /*2050*/  ISETP.GT.U32.AND P6, PT, R5, R35, PT ;  /* 0x000000230500720c */ /* 0x000fe20003fc4070 */
[----:B------:R-:W-:Y:S01]  /*2060*/  @!P4 IMAD.MOV R26, RZ, RZ, -R26 ;  /* 0x000000ffff1ac224 */ /* 0x000fe200078e0a1a */
[----:B------:R-:W-:Y:S01]  /*2070*/  ISETP.GE.AND P4, PT, R115, RZ, PT ;  /* 0x000000ff7300720c */ /* 0x000fe20003f86270 */
[----:B------:R-:W-:Y:S01]  /*2080*/  IMAD.HI.U32 R38, R4, R40, RZ ;  /* 0x0000002804267227 */ /* 0x000fe200078e00ff */
[----:B------:R-:W-:-:S03]  /*2090*/  CS2R R114, SRZ ;  /* 0x0000000000727805 */ /* 0x000fc6000001ff00 */
[----:B------:R-:W-:Y:S02]  /*20a0*/  IMAD.MOV R36, RZ, RZ, -R36 ;  /* 0x000000ffff247224 */ /* 0x000fe400078e0a24 */
[----:B------:R-:W-:Y:S02]  /*20b0*/  IMAD.MOV R38, RZ, RZ, -R38 ;  /* 0x000000ffff267224 */ /* 0x000fe400078e0a26 */
[----:B------:R-:W-:Y:S01]  /*20c0*/  @!P5 IMAD.IADD R32, R32, 0x1, -R5 ;  /* 0x000000012020d824 */ /* 0x000fe200078e0a05 */
[----:B------:R-:W-:Y:S01]  /*20d0*/  ISETP.GE.AND P5, PT, R111, RZ, PT ;  /* 0x000000ff6f00720c */ /* 0x000fe20003fa6270 */
[C---:B------:R-:W-:Y:S02]  /*20e0*/  IMAD R36, R5.reuse, R36, R39 ;  /* 0x0000002405247224 */ /* 0x040fe400078e0227 */
[----:B------:R-:W-:Y:S02]  /*20f0*/  IMAD R38, R5, R38, R40 ;  /* 0x0000002605267224 */ /* 0x000fe400078e0228 */
[--C-:B------:R-:W-:Y:S01]  /*2100*/  @!P3 IMAD.IADD R30, R30, 0x1, -R5.reuse ;  /* 0x000000011e1eb824 */ /* 0x100fe200078e0a05 */
[----:B------:R-:W-:Y:S01]  /*2110*/  ISETP.GE.AND P3, PT, R112, RZ, PT ;  /* 0x000000ff7000720c */ /* 0x000fe20003f66270 */
[--C-:B------:R-:W-:Y:S01]  /*2120*/  @!P2 IMAD.IADD R33, R33, 0x1, -R5.reuse ;  /* 0x000000012121a824 */ /* 0x100fe200078e0a05 */
[----:B------:R-:W-:Y:S01]  /*2130*/  ISETP.GE.AND P2, PT, R110, RZ, PT ;  /* 0x000000ff6e00720c */ /* 0x000fe20003f46270 */
[----:B------:R-:W-:Y:S01]  /*2140*/  @!P0 IMAD.MOV R32, RZ, RZ, -R32 ;  /* 0x000000ffff208224 */ /* 0x000fe200078e0a20 */
[----:B------:R-:W-:Y:S01]  /*2150*/  ISETP.GT.U32.AND P0, PT, R5, R36, PT ;  /* 0x000000240500720c */ /* 0x000fe20003f04070 */
[----:B------:R-:W-:Y:S01]  /*2160*/  @!P6 IMAD.IADD R35, R35, 0x1, -R5 ;  /* 0x000000012323e824 */ /* 0x000fe200078e0a05 */
[C---:B------:R-:W-:Y:S01]  /*2170*/  ISETP.GT.U32.AND P6, PT, R5.reuse, R38, PT ;  /* 0x000000260500720c */ /* 0x040fe20003fc4070 */
[----:B------:R-:W-:Y:S01]  /*2180*/  @!P4 IMAD.MOV R30, RZ, RZ, -R30 ;  /* 0x000000ffff1ec224 */ /* 0x000fe200078e0a1e */
[----:B------:R-:W-:Y:S01]  /*2190*/  ISETP.GT.U32.AND P4, PT, R5, R33, PT ;  /* 0x000000210500720c */ /* 0x000fe20003f84070 */
[----:B------:R-:W-:Y:S01]  /*21a0*/  IMAD.HI.U32 R40, R4, R43, RZ ;  /* 0x0000002b04287227 */ /* 0x000fe200078e00ff */
[----:B------:R-:W-:-:S02]  /*21b0*/  CS2R R112, SRZ ;  /* 0x0000000000707805 */ /* 0x000fc4000001ff00 */
[----:B------:R-:W-:Y:S01]  /*21c0*/  CS2R R110, SRZ ;  /* 0x00000000006e7805 */ /* 0x000fe2000001ff00 */
[----:B------:R-:W-:Y:S02]  /*21d0*/  IMAD.MOV R40, RZ, RZ, -R40 ;  /* 0x000000ffff287224 */ /* 0x000fe400078e0a28 */
[----:B------:R-:W-:Y:S01]  /*21e0*/  @!P1 IMAD.MOV R31, RZ, RZ, -R31 ;  /* 0x000000ffff1f9224 */ /* 0x000fe200078e0a1f */
[C---:B------:R-:W-:Y:S01]  /*21f0*/  ISETP.GT.U32.AND P1, PT, R5.reuse, R34, PT ;  /* 0x000000220500720c */ /* 0x040fe20003f24070 */
[C---:B------:R-:W-:Y:S02]  /*2200*/  IMAD R40, R5.reuse, R40, R43 ;  /* 0x0000002805287224 */ /* 0x040fe400078e022b */
[--C-:B------:R-:W-:Y:S02]  /*2210*/  @!P0 IMAD.IADD R36, R36, 0x1, -R5.reuse ;  /* 0x0000000124248824 */ /* 0x100fe400078e0a05 */
[--C-:B------:R-:W-:Y:S01]  /*2220*/  @!P6 IMAD.IADD R38, R38, 0x1, -R5.reuse ;  /* 0x000000012626e824 */ /* 0x100fe200078e0a05 */
[----:B------:R-:W-:Y:S01]  /*2230*/  ISETP.GT.U32.AND P6, PT, R5, R40, PT ;  /* 0x000000280500720c */ /* 0x000fe20003fc4070 */
[----:B------:R-:W-:Y:S01]  /*2240*/  @!P4 IMAD.IADD R33, R33, 0x1, -R5 ;  /* 0x000000012121c824 */ /* 0x000fe200078e0a05 */
[C---:B------:R-:W-:Y:S01]  /*2250*/  ISETP.GT.U32.AND P4, PT, R5.reuse, R37, PT ;  /* 0x000000250500720c */ /* 0x040fe20003f84070 */
[----:B------:R-:W-:Y:S01]  /*2260*/  IMAD.HI.U32 R39, R4, R41, RZ ;  /* 0x0000002904277227 */ /* 0x000fe200078e00ff */
[----:B------:R-:W-:-:S03]  /*2270*/  ISETP.GT.U32.AND P0, PT, R5, R36, PT ;  /* 0x000000240500720c */ /* 0x000fc60003f04070 */
[----:B------:R-:W-:Y:S02]  /*2280*/  IMAD.MOV R42, RZ, RZ, -R39 ;  /* 0x000000ffff2a7224 */ /* 0x000fe400078e0a27 */
[----:B------:R-:W-:Y:S01]  /*2290*/  @!P1 IMAD.IADD R34, R34, 0x1, -R5 ;  /* 0x0000000122229824 */ /* 0x000fe200078e0a05 */
[----:B------:R-:W-:Y:S01]  /*22a0*/  ISETP.GE.AND P1, PT, R109, RZ, PT ;  /* 0x000000ff6d00720c */ /* 0x000fe20003f26270 */
[C---:B------:R-:W-:Y:S02]  /*22b0*/  IMAD R39, R5.reuse, R42, R41 ;  /* 0x0000002a05277224 */ /* 0x040fe400078e0229 */
[--C-:B------:R-:W-:Y:S01]  /*22c0*/  @!P6 IMAD.IADD R40, R40, 0x1, -R5.reuse ;  /* 0x000000012828e824 */ /* 0x100fe200078e0a05 */
[----:B------:R-:W-:Y:S01]  /*22d0*/  ISETP.GT.U32.AND P6, PT, R5, R38, PT ;  /* 0x000000260500720c */ /* 0x000fe20003fc4070 */
[--C-:B------:R-:W-:Y:S02]  /*22e0*/  @!P4 IMAD.IADD R37, R37, 0x1, -R5.reuse ;  /* 0x000000012525c824 */ /* 0x100fe400078e0a05 */
[----:B------:R-:W-:Y:S01]  /*22f0*/  @!P0 IMAD.IADD R36, R36, 0x1, -R5 ;  /* 0x0000000124248824 */ /* 0x000fe200078e0a05 */
[C---:B------:R-:W-:Y:S01]  /*2300*/  ISETP.GT.U32.AND P0, PT, R5.reuse, R39, PT ;  /* 0x000000270500720c */ /* 0x040fe20003f04070 */
[----:B------:R-:W-:Y:S01]  /*2310*/  IMAD.HI.U32 R41, R4, R44, RZ ;  /* 0x0000002c04297227 */ /* 0x000fe200078e00ff */
[----:B------:R-:W-:-:S03]  /*2320*/  ISETP.GT.U32.AND P4, PT, R5, R37, PT ;  /* 0x000000250500720c */ /* 0x000fc60003f84070 */
[----:B------:R-:W-:Y:S01]  /*2330*/  @!P2 IMAD.MOV R35, RZ, RZ, -R35 ;  /* 0x000000ffff23a224 */ /* 0x000fe200078e0a23 */
[----:B------:R-:W-:Y:S01]  /*2340*/  ISETP.GT.U32.AND P2, PT, R5, R40, PT ;  /* 0x000000280500720c */ /* 0x000fe20003f44070 */
[----:B------:R-:W-:-:S04]  /*2350*/  IMAD.HI.U32 R43, R4, R46, RZ ;  /* 0x0000002e042b7227 */ /* 0x000fc800078e00ff */
[----:B------:R-:W-:-:S04]  /*2360*/  IMAD.HI.U32 R42, R4, R45, RZ ;  /* 0x0000002d042a7227 */ /* 0x000fc800078e00ff */
[----:B------:R-:W-:Y:S02]  /*2370*/  IMAD.MOV R41, RZ, RZ, -R41 ;  /* 0x000000ffff297224 */ /* 0x000fe400078e0a29 */
[----:B------:R-:W-:Y:S02]  /*2380*/  IMAD.MOV R43, RZ, RZ, -R43 ;  /* 0x000000ffff2b7224 */ /* 0x000fe400078e0a2b */
[----:B------:R-:W-:Y:S02]  /*2390*/  IMAD.MOV R42, RZ, RZ, -R42 ;  /* 0x000000ffff2a7224 */ /* 0x000fe400078e0a2a */
[C---:B------:R-:W-:Y:S02]  /*23a0*/  IMAD R41, R5.reuse, R41, R44 ;  /* 0x0000002905297224 */ /* 0x040fe400078e022c */
[----:B------:R-:W-:Y:S01]  /*23b0*/  IMAD R43, R5, R43, R46 ;  /* 0x0000002b052b7224 */ /* 0x000fe200078e022e */
[----:B------:R-:W-:Y:S01]  /*23c0*/  IABS R46, R100 ;  /* 0x00000064002e7213 */ /* 0x000fe20000000000 */
[----:B------:R-:W-:Y:S01]  /*23d0*/  @!P0 IMAD.IADD R39, R39, 0x1, -R5 ;  /* 0x0000000127278824 */ /* 0x000fe200078e0a05 */
[----:B------:R-:W-:Y:S01]  /*23e0*/  ISETP.GE.AND P0, PT, R106, RZ, PT ;  /* 0x000000ff6a00720c */ /* 0x000fe20003f06270 */
[C---:B------:R-:W-:Y:S01]  /*23f0*/  IMAD R42, R5.reuse, R42, R45 ;  /* 0x0000002a052a7224 */ /* 0x040fe200078e022d */
[----:B------:R-:W-:Y:S01]  /*2400*/  IABS R45, R101 ;  /* 0x00000065002d7213 */ /* 0x000fe20000000000 */
[----:B------:R-:W-:Y:S01]  /*2410*/  @!P1 IMAD.MOV R36, RZ, RZ, -R36 ;  /* 0x000000ffff249224 */ /* 0x000fe200078e0a24 */
[C---:B------:R-:W-:Y:S01]  /*2420*/  ISETP.GT.U32.AND P1, PT, R5.reuse, R41, PT ;  /* 0x000000290500720c */ /* 0x040fe20003f24070 */
[--C-:B------:R-:W-:Y:S01]  /*2430*/  @!P2 IMAD.IADD R40, R40, 0x1, -R5.reuse ;  /* 0x000000012828a824 */ /* 0x100fe200078e0a05 */
[----:B------:R-:W-:Y:S01]  /*2440*/  ISETP.GT.U32.AND P2, PT, R5, R43, PT ;  /* 0x0000002b0500720c */ /* 0x000fe20003f44070 */
[--C-:B------:R-:W-:Y:S01]  /*2450*/  @!P4 IMAD.IADD R37, R37, 0x1, -R5.reuse ;  /* 0x000000012525c824 */ /* 0x100fe200078e0a05 */
[----:B------:R-:W-:Y:S01]  /*2460*/  ISETP.GE.AND P4, PT, R107, RZ, PT ;  /* 0x000000ff6b00720c */ /* 0x000fe20003f86270 */
[----:B------:R-:W-:Y:S01]  /*2470*/  @!P5 IMAD.MOV R34, RZ, RZ, -R34 ;  /* 0x000000ffff22d224 */ /* 0x000fe200078e0a22 */
[C---:B------:R-:W-:Y:S01]  /*2480*/  ISETP.GT.U32.AND P5, PT, R5.reuse, R39, PT ;  /* 0x000000270500720c */ /* 0x040fe20003fa4070 */
[----:B------:R-:W-:Y:S01]  /*2490*/  @!P6 IMAD.IADD R38, R38, 0x1, -R5 ;  /* 0x000000012626e824 */ /* 0x000fe200078e0a05 */
[----:B------:R-:W-:Y:S01]  /*24a0*/  ISETP.GT.U32.AND P6, PT, R5, R42, PT ;  /* 0x0000002a0500720c */ /* 0x000fe20003fc4070 */
[----:B------:R-:W-:Y:S01]  /*24b0*/  IMAD.HI.U32 R44, R4, R45, RZ ;  /* 0x0000002d042c7227 */ /* 0x000fe200078e00ff */
[----:B------:R-:W-:-:S03]  /*24c0*/  CS2R R106, SRZ ;  /* 0x00000000006a7805 */ /* 0x000fc6000001ff00 */
[----:B------:R-:W-:Y:S02]  /*24d0*/  IMAD.MOV R44, RZ, RZ, -R44 ;  /* 0x000000ffff2c7224 */ /* 0x000fe400078e0a2c */
[----:B------:R-:W-:Y:S01]  /*24e0*/  @!P1 IMAD.IADD R41, R41, 0x1, -R5 ;  /* 0x0000000129299824 */ /* 0x000fe200078e0a05 */
[----:B------:R-:W-:Y:S01]  /*24f0*/  ISETP.GE.AND P1, PT, R103, RZ, PT ;  /* 0x000000ff6700720c */ /* 0x000fe20003f26270 */
[----:B------:R-:W-:Y:S02]  /*2500*/  IMAD R44, R5, R44, R45 ;  /* 0x0000002c052c7224 */ /* 0x000fe400078e022d */
[----:B------:R-:W-:Y:S02]  /*2510*/  @!P2 IMAD.IADD R43, R43, 0x1, -R5 ;  /* 0x000000012b2ba824 */ /* 0x000fe400078e0a05 */
[----:B------:R-:W-:-:S03]  /*2520*/  IMAD.HI.U32 R45, R4, R46, RZ ;  /* 0x0000002e042d7227 */ /* 0x000fc600078e00ff */
[----:B------:R-:W-:Y:S01]  /*2530*/  ISETP.GT.U32.AND P2, PT, R5, R43, PT ;  /* 0x0000002b0500720c */ /* 0x000fe20003f44070 */
[--C-:B------:R-:W-:Y:S01]  /*2540*/  @!P5 IMAD.IADD R39, R39, 0x1, -R5.reuse ;  /* 0x000000012727d824 */ /* 0x100fe200078e0a05 */
[----:B------:R-:W-:Y:S01]  /*2550*/  ISETP.GE.AND P5, PT, R104, RZ, PT ;  /* 0x000000ff6800720c */ /* 0x000fe20003fa6270 */
[----:B------:R-:W-:Y:S01]  /*2560*/  @!P4 IMAD.MOV R38, RZ, RZ, -R38 ;  /* 0x000000ffff26c224 */ /* 0x000fe200078e0a26 */
[C---:B------:R-:W-:Y:S01]  /*2570*/  ISETP.GT.U32.AND P4, PT, R5.reuse, R41, PT ;  /* 0x000000290500720c */ /* 0x040fe20003f84070 */
[----:B------:R-:W-:Y:S01]  /*2580*/  @!P6 IMAD.IADD R42, R42, 0x1, -R5 ;  /* 0x000000012a2ae824 */ /* 0x000fe200078e0a05 */
[----:B------:R-:W-:Y:S01]  /*2590*/  ISETP.GE.AND P6, PT, R102, RZ, PT ;  /* 0x000000ff6600720c */ /* 0x000fe20003fc6270 */
[----:B------:R-:W-:Y:S01]  /*25a0*/  IMAD.MOV R45, RZ, RZ, -R45 ;  /* 0x000000ffff2d7224 */ /* 0x000fe200078e0a2d */
[----:B------:R-:W-:Y:S01]  /*25b0*/  IABS R102, R69 ;  /* 0x0000004500667213 */ /* 0x000fe20000000000 */
[----:B------:R-:W-:Y:S01]  /*25c0*/  @!P0 IMAD.MOV R39, RZ, RZ, -R39 ;  /* 0x000000ffff278224 */ /* 0x000fe200078e0a27 */
[C---:B------:R-:W-:Y:S01]  /*25d0*/  ISETP.GT.U32.AND P0, PT, R5.reuse, R42, PT ;  /* 0x0000002a0500720c */ /* 0x040fe20003f04070 */
[----:B------:R-:W-:-:S02]  /*25e0*/  IMAD R45, R5, R45, R46 ;  /* 0x0000002d052d7224 */ /* 0x000fc400078e022e */
[----:B------:R-:W-:-:S04]  /*25f0*/  IMAD.HI.U32 R46, R4, R47, RZ ;  /* 0x0000002f042e7227 */ /* 0x000fc800078e00ff */
[----:B------:R-:W-:Y:S01]  /*2600*/  @!P3 IMAD.MOV R33, RZ, RZ, -R33 ;  /* 0x000000ffff21b224 */ /* 0x000fe200078e0a21 */
[----:B------:R-:W-:Y:S01]  /*2610*/  ISETP.GE.AND P3, PT, R108, RZ, PT ;  /* 0x000000ff6c00720c */ /* 0x000fe20003f66270 */
[----:B------:R-:W-:Y:S01]  /*2620*/  IMAD.MOV R46, RZ, RZ, -R46 ;  /* 0x000000ffff2e7224 */ /* 0x000fe200078e0a2e */
[----:B------:R-:W-:Y:S01]  /*2630*/  CS2R R108, SRZ ;  /* 0x00000000006c7805 */ /* 0x000fe2000001ff00 */
[--C-:B------:R-:W-:Y:S01]  /*2640*/  @!P4 IMAD.IADD R41, R41, 0x1, -R5.reuse ;  /* 0x000000012929c824 */ /* 0x100fe200078e0a05 */
[----:B------:R-:W-:Y:S01]  /*2650*/  ISETP.GT.U32.AND P4, PT, R5, R44, PT ;  /* 0x0000002c0500720c */ /* 0x000fe20003f84070 */
[----:B------:R-:W-:Y:S01]  /*2660*/  @!P2 IMAD.IADD R43, R43, 0x1, -R5 ;  /* 0x000000012b2ba824 */ /* 0x000fe200078e0a05 */
[----:B------:R-:W-:Y:S01]  /*2670*/  ISETP.GE.AND P2, PT, R51, RZ, PT ;  /* 0x000000ff3300720c */ /* 0x000fe20003f46270 */
[C---:B------:R-:W-:Y:S01]  /*2680*/  IMAD R46, R5.reuse, R46, R47 ;  /* 0x0000002e052e7224 */ /* 0x040fe200078e022f */
[----:B------:R-:W-:Y:S01]  /*2690*/  IABS R51, R49 ;  /* 0x0000003100337213 */ /* 0x000fe20000000000 */
[----:B------:R-:W-:Y:S01]  /*26a0*/  @!P0 IMAD.IADD R42, R42, 0x1, -R5 ;  /* 0x000000012a2a8824 */ /* 0x000fe200078e0a05 */
[C---:B------:R-:W-:Y:S01]  /*26b0*/  ISETP.GT.U32.AND P0, PT, R5.reuse, R45, PT ;  /* 0x0000002d0500720c */ /* 0x040fe20003f04070 */
[----:B------:R-:W-:Y:S01]  /*26c0*/  @!P6 IMAD.MOV R43, RZ, RZ, -R43 ;  /* 0x000000ffff2be224 */ /* 0x000fe200078e0a2b */
[----:B------:R-:W-:Y:S01]  /*26d0*/  ISETP.GT.U32.AND P6, PT, R5, R46, PT ;  /* 0x0000002e0500720c */ /* 0x000fe20003fc4070 */
[----:B------:R-:W-:Y:S01]  /*26e0*/  @!P3 IMAD.MOV R37, RZ, RZ, -R37 ;  /* 0x000000ffff25b224 */ /* 0x000fe200078e0a25 */
[----:B------:R-:W-:Y:S01]  /*26f0*/  ISETP.GE.AND P3, PT, R105, RZ, PT ;  /* 0x000000ff6900720c */ /* 0x000fe20003f66270 */
[----:B------:R-:W-:Y:S01]  /*2700*/  @!P5 IMAD.MOV R41, RZ, RZ, -R41 ;  /* 0x000000ffff29d224 */ /* 0x000fe200078e0a29 */
[----:B------:R-:W-:Y:S01]  /*2710*/  ISETP.GE.AND P5, PT, R100, RZ, PT ;  /* 0x000000ff6400720c */ /* 0x000fe20003fa6270 */
[----:B------:R-:W-:Y:S01]  /*2720*/  @!P4 IMAD.IADD R44, R44, 0x1, -R5 ;  /* 0x000000012c2cc824 */ /* 0x000fe200078e0a05 */
[----:B------:R-:W-:Y:S01]  /*2730*/  IABS R100, R75 ;  /* 0x0000004b00647213 */ /* 0x000fe20000000000 */
[----:B------:R-:W-:Y:S01]  /*2740*/  IMAD.HI.U32 R47, R4, R51, RZ ;  /* 0x00000033042f7227 */ /* 0x000fe200078e00ff */
[----:B------:R-:W-:-:S02]  /*2750*/  CS2R R104, SRZ ;  /* 0x0000000000687805 */ /* 0x000fc4000001ff00 */
[----:B------:R-:W-:Y:S01]  /*2760*/  ISETP.GT.U32.AND P4, PT, R5, R44, PT ;  /* 0x0000002c0500720c */ /* 0x000fe20003f84070 */
[--C-:B------:R-:W-:Y:S02]  /*2770*/  @!P0 IMAD.IADD R45, R45, 0x1, -R5.reuse ;  /* 0x000000012d2d8824 */ /* 0x100fe400078e0a05 */
[----:B------:R-:W-:Y:S02]  /*2780*/  @!P6 IMAD.IADD R46, R46, 0x1, -R5 ;  /* 0x000000012e2ee824 */ /* 0x000fe400078e0a05 */
[----:B------:R-:W-:Y:S01]  /*2790*/  @!P3 IMAD.MOV R40, RZ, RZ, -R40 ;  /* 0x000000ffff28b224 */ /* 0x000fe200078e0a28 */
[----:B------:R-:W-:Y:S01]  /*27a0*/  ISETP.GT.U32.AND P0, PT, R5, R45, PT ;  /* 0x0000002d0500720c */ /* 0x000fe20003f04070 */
[----:B------:R-:W-:Y:S01]  /*27b0*/  @!P1 IMAD.MOV R42, RZ, RZ, -R42 ;  /* 0x000000ffff2a9224 */ /* 0x000fe200078e0a2a */
[----:B------:R-:W-:Y:S01]  /*27c0*/  ISETP.GE.AND P3, PT, R101, RZ, PT ;  /* 0x000000ff6500720c */ /* 0x000fe20003f66270 */
[----:B------:R-:W-:Y:S01]  /*27d0*/  IMAD.MOV R52, RZ, RZ, -R47 ;  /* 0x000000ffff347224 */ /* 0x000fe200078e0a2f */
[----:B------:R-:W-:Y:S01]  /*27e0*/  ISETP.GT.U32.AND P6, PT, R5, R46, PT ;  /* 0x0000002e0500720c */ /* 0x000fe20003fc4070 */
[----:B------:R-:W-:Y:S01]  /*27f0*/  IMAD.HI.U32 R47, R4, R54, RZ ;  /* 0x00000036042f7227 */ /* 0x000fe200078e00ff */
[----:B------:R-:W-:-:S03]  /*2800*/  ISETP.GE.AND P1, PT, R49, RZ, PT ;  /* 0x000000ff3100720c */ /* 0x000fc60003f26270 */
[----:B------:R-:W-:-:S04]  /*2810*/  IMAD.HI.U32 R49, R4, R53, RZ ;  /* 0x0000003504317227 */ /* 0x000fc800078e00ff */
[----:B------:R-:W-:Y:S01]  /*2820*/  @!P4 IMAD.IADD R44, R44, 0x1, -R5 ;  /* 0x000000012c2cc824 */ /* 0x000fe200078e0a05 */
[----:B------:R-:W-:Y:S01]  /*2830*/  ISETP.GE.AND P4, PT, R48, RZ, PT ;  /* 0x000000ff3000720c */ /* 0x000fe20003f86270 */
[----:B------:R-:W-:Y:S02]  /*2840*/  IMAD R48, R5, R52, R51 ;  /* 0x0000003405307224 */ /* 0x000fe400078e0233 */
[----:B------:R-:W-:Y:S02]  /*2850*/  IMAD.MOV R52, RZ, RZ, -R49 ;  /* 0x000000ffff347224 */ /* 0x000fe400078e0a31 */
[----:B------:R-:W-:Y:S01]  /*2860*/  @!P0 IMAD.IADD R45, R45, 0x1, -R5 ;  /* 0x000000012d2d8824 */ /* 0x000fe200078e0a05 */
[----:B------:R-:W-:Y:S01]  /*2870*/  ISETP.GE.AND P0, PT, R50, RZ, PT ;  /* 0x000000ff3200720c */ /* 0x000fe20003f06270 */
[----:B------:R-:W-:Y:S02]  /*2880*/  IMAD.MOV R47, RZ, RZ, -R47 ;  /* 0x000000ffff2f7224 */ /* 0x000fe400078e0a2f */
[----:B------:R-:W-:Y:S01]  /*2890*/  @!P3 IMAD.MOV R44, RZ, RZ, -R44 ;  /* 0x000000ffff2cb224 */ /* 0x000fe200078e0a2c */
[----:B------:R-:W-:Y:S01]  /*28a0*/  ISETP.GT.U32.AND P3, PT, R5, R48, PT ;  /* 0x000000300500720c */ /* 0x000fe20003f64070 */
[----:B------:R-:W-:-:S02]  /*28b0*/  @!P6 IMAD.IADD R46, R46, 0x1, -R5 ;  /* 0x000000012e2ee824 */ /* 0x000fc400078e0a05 */
[C---:B------:R-:W-:Y:S02]  /*28c0*/  IMAD R50, R5.reuse, R52, R53 ;  /* 0x0000003405327224 */ /* 0x040fe400078e0235 */
[C---:B------:R-:W-:Y:S01]  /*28d0*/  IMAD R52, R5.reuse, R47, R54 ;  /* 0x0000002f05347224 */ /* 0x040fe200078e0236 */
[----:B------:R-:W-:Y:S01]  /*28e0*/  IABS R54, R24 ;  /* 0x0000001800367213 */ /* 0x000fe20000000000 */
[----:B------:R-:W-:Y:S01]  /*28f0*/  @!P5 IMAD.MOV R45, RZ, RZ, -R45 ;  /* 0x000000ffff2dd224 */ /* 0x000fe200078e0a2d */
[----:B------:R-:W-:Y:S01]  /*2900*/  ISETP.GE.AND P5, PT, R24, RZ, PT ;  /* 0x000000ff1800720c */ /* 0x000fe20003fa6270 */
[----:B------:R-:W-:Y:S01]  /*2910*/  IMAD.MOV.U32 R24, RZ, RZ, R46 ;  /* 0x000000ffff187224 */ /* 0x000fe200078e002e */
[----:B------:R-:W-:Y:S01]  /*2920*/  ISETP.GT.U32.AND P6, PT, R5, R50, PT ;  /* 0x000000320500720c */ /* 0x000fe20003fc4070 */
[----:B------:R-:W-:-:S04]  /*2930*/  IMAD.HI.U32 R47, R4, R54, RZ ;  /* 0x00000036042f7227 */ /* 0x000fc800078e00ff */
[----:B------:R-:W-:Y:S01]  /*2940*/  @!P2 IMAD.MOV R24, RZ, RZ, -R24 ;  /* 0x000000ffff18a224 */ /* 0x000fe200078e0a18 */
[----:B------:R-:W-:Y:S01]  /*2950*/  ISETP.GT.U32.AND P2, PT, R5, R52, PT ;  /* 0x000000340500720c */ /* 0x000fe20003f44070 */
[----:B------:R-:W-:Y:S02]  /*2960*/  @!P3 IMAD.IADD R48, R48, 0x1, -R5 ;  /* 0x000000013030b824 */ /* 0x000fe400078e0a05 */
[----:B------:R-:W-:-:S03]  /*2970*/  IMAD.HI.U32 R49, R4, R55, RZ ;  /* 0x0000003704317227 */ /* 0x000fc600078e00ff */
[----:B------:R-:W-:Y:S01]  /*2980*/  ISETP.GT.U32.AND P3, PT, R5, R48, PT ;  /* 0x000000300500720c */ /* 0x000fe20003f64070 */
[----:B------:R-:W-:Y:S02]  /*2990*/  @!P6 IMAD.IADD R50, R50, 0x1, -R5 ;  /* 0x000000013232e824 */ /* 0x000fe400078e0a05 */
[----:B------:R-:W-:-:S03]  /*29a0*/  IMAD.HI.U32 R51, R4, R57, RZ ;  /* 0x0000003904337227 */ /* 0x000fc600078e00ff */
[----:B------:R-:W-:Y:S01]  /*29b0*/  ISETP.GT.U32.AND P6, PT, R5, R50, PT ;  /* 0x000000320500720c */ /* 0x000fe20003fc4070 */
[----:B------:R-:W-:Y:S02]  /*29c0*/  @!P2 IMAD.IADD R52, R52, 0x1, -R5 ;  /* 0x000000013434a824 */ /* 0x000fe400078e0a05 */
[----:B------:R-:W-:-:S03]  /*29d0*/  IMAD.HI.U32 R53, R4, R59, RZ ;  /* 0x0000003b04357227 */ /* 0x000fc600078e00ff */
[----:B------:R-:W-:Y:S01]  /*29e0*/  ISETP.GT.U32.AND P2, PT, R5, R52, PT ;  /* 0x000000340500720c */ /* 0x000fe20003f44070 */
[----:B------:R-:W-:Y:S02]  /*29f0*/  IMAD.MOV R47, RZ, RZ, -R47 ;  /* 0x000000ffff2f7224 */ /* 0x000fe400078e0a2f */
[----:B------:R-:W-:Y:S02]  /*2a00*/  IMAD.MOV R56, RZ, RZ, -R49 ;  /* 0x000000ffff387224 */ /* 0x000fe400078e0a31 */
[----:B------:R-:W-:Y:S02]  /*2a10*/  IMAD.MOV R58, RZ, RZ, -R51 ;  /* 0x000000ffff3a7224 */ /* 0x000fe400078e0a33 */
[----:B------:R-:W-:Y:S02]  /*2a20*/  IMAD.MOV R60, RZ, RZ, -R53 ;  /* 0x000000ffff3c7224 */ /* 0x000fe400078e0a35 */
[----:B------:R-:W-:Y:S01]  /*2a30*/  @!P3 IMAD.IADD R48, R48, 0x1, -R5 ;  /* 0x000000013030b824 */ /* 0x000fe200078e0a05 */
[----:B------:R-:W-:Y:S01]  /*2a40*/  ISETP.GE.AND P3, PT, R99, RZ, PT ;  /* 0x000000ff6300720c */ /* 0x000fe20003f66270 */
[----:B------:R-:W-:-:S02]  /*2a50*/  IMAD R46, R5, R47, R54 ;  /* 0x0000002f052e7224 */ /* 0x000fc400078e0236 */
[C---:B------:R-:W-:Y:S02]  /*2a60*/  IMAD R54, R5.reuse, R56, R55 ;  /* 0x0000003805367224 */ /* 0x040fe400078e0237 */
[C---:B------:R-:W-:Y:S02]  /*2a70*/  IMAD R56, R5.reuse, R58, R57 ;  /* 0x0000003a05387224 */ /* 0x040fe400078e0239 */
[C---:B------:R-:W-:Y:S01]  /*2a80*/  IMAD R58, R5.reuse, R60, R59 ;  /* 0x0000003c053a7224 */ /* 0x040fe200078e023b */
[----:B------:R-:W-:Y:S01]  /*2a90*/  IABS R60, R68 ;  /* 0x00000044003c7213 */ /* 0x000fe20000000000 */
[----:B------:R-:W-:Y:S01]  /*2aa0*/  @!P1 IMAD.MOV R48, RZ, RZ, -R48 ;  /* 0x000000ffff309224 */ /* 0x000fe200078e0a30 */
[C---:B------:R-:W-:Y:S01]  /*2ab0*/  ISETP.GT.U32.AND P1, PT, R5.reuse, R46, PT ;  /* 0x0000002e0500720c */ /* 0x040fe20003f24070 */
[--C-:B------:R-:W-:Y:S01]  /*2ac0*/  @!P6 IMAD.IADD R50, R50, 0x1, -R5.reuse ;  /* 0x000000013232e824 */ /* 0x100fe200078e0a05 */
[C---:B------:R-:W-:Y:S01]  /*2ad0*/  ISETP.GT.U32.AND P6, PT, R5.reuse, R54, PT ;  /* 0x000000360500720c */ /* 0x040fe20003fc4070 */
[----:B------:R-:W-:Y:S01]  /*2ae0*/  @!P2 IMAD.IADD R52, R52, 0x1, -R5 ;  /* 0x000000013434a824 */ /* 0x000fe200078e0a05 */
[----:B------:R-:W-:Y:S01]  /*2af0*/  ISETP.GT.U32.AND P2, PT, R5, R56, PT ;  /* 0x000000380500720c */ /* 0x000fe20003f44070 */
[----:B------:R-:W-:-:S04]  /*2b00*/  IMAD.HI.U32 R47, R4, R60, RZ ;  /* 0x0000003c042f7227 */ /* 0x000fc800078e00ff */
[----:B------:R-:W-:Y:S02]  /*2b10*/  IMAD.MOV R47, RZ, RZ, -R47 ;  /* 0x000000ffff2f7224 */ /* 0x000fe400078e0a2f */
[----:B------:R-:W-:-:S04]  /*2b20*/  IMAD.HI.U32 R49, R4, R62, RZ ;  /* 0x0000003e04317227 */ /* 0x000fc800078e00ff */
[C---:B------:R-:W-:Y:S02]  /*2b30*/  IMAD R60, R5.reuse, R47, R60 ;  /* 0x0000002f053c7224 */ /* 0x040fe400078e023c */
[--C-:B------:R-:W-:Y:S01]  /*2b40*/  @!P1 IMAD.IADD R46, R46, 0x1, -R5.reuse ;  /* 0x000000012e2e9824 */ /* 0x100fe200078e0a05 */
[C---:B------:R-:W-:Y:S01]  /*2b50*/  ISETP.GT.U32.AND P1, PT, R5.reuse, R58, PT ;  /* 0x0000003a0500720c */ /* 0x040fe20003f24070 */
[--C-:B------:R-:W-:Y:S01]  /*2b60*/  @!P6 IMAD.IADD R54, R54, 0x1, -R5.reuse ;  /* 0x000000013636e824 */ /* 0x100fe200078e0a05 */
[C---:B------:R-:W-:Y:S01]  /*2b70*/  ISETP.GT.U32.AND P6, PT, R5.reuse, R60, PT ;  /* 0x0000003c0500720c */ /* 0x040fe20003fc4070 */
[----:B------:R-:W-:Y:S01]  /*2b80*/  @!P2 IMAD.IADD R56, R56, 0x1, -R5 ;  /* 0x000000013838a824 */ /* 0x000fe200078e0a05 */
[----:B------:R-:W-:Y:S01]  /*2b90*/  ISETP.GT.U32.AND P2, PT, R5, R46, PT ;  /* 0x0000002e0500720c */ /* 0x000fe20003f44070 */
[----:B------:R-:W-:Y:S02]  /*2ba0*/  IMAD.MOV R49, RZ, RZ, -R49 ;  /* 0x000000ffff317224 */ /* 0x000fe400078e0a31 */
[----:B------:R-:W-:-:S04]  /*2bb0*/  IMAD.HI.U32 R51, R4, R64, RZ ;  /* 0x0000004004337227 */ /* 0x000fc800078e00ff */
[----:B------:R-:W-:Y:S02]  /*2bc0*/  IMAD R62, R5, R49, R62 ;  /* 0x00000031053e7224 */ /* 0x000fe400078e023e */
[----:B------:R-:W-:-:S04]  /*2bd0*/  IMAD.HI.U32 R53, R4, R66, RZ ;  /* 0x0000004204357227 */ /* 0x000fc800078e00ff */
[--C-:B------:R-:W-:Y:S02]  /*2be0*/  @!P6 IMAD.IADD R60, R60, 0x1, -R5.reuse ;  /* 0x000000013c3ce824 */ /* 0x100fe400078e0a05 */
[----:B------:R-:W-:Y:S01]  /*2bf0*/  @!P2 IMAD.IADD R46, R46, 0x1, -R5 ;  /* 0x000000012e2ea824 */ /* 0x000fe200078e0a05 */
[C---:B------:R-:W-:Y:S01]  /*2c00*/  ISETP.GT.U32.AND P2, PT, R5.reuse, R62, PT ;  /* 0x0000003e0500720c */ /* 0x040fe20003f44070 */
[----:B------:R-:W-:Y:S01]  /*2c10*/  @!P0 IMAD.MOV R52, RZ, RZ, -R52 ;  /* 0x000000ffff348224 */ /* 0x000fe200078e0a34 */
[C---:B------:R-:W-:Y:S01]  /*2c20*/  ISETP.GT.U32.AND P0, PT, R5.reuse, R60, PT ;  /* 0x0000003c0500720c */ /* 0x040fe20003f04070 */
[----:B------:R-:W-:Y:S02]  /*2c30*/  IMAD.MOV R51, RZ, RZ, -R51 ;  /* 0x000000ffff337224 */ /* 0x000fe400078e0a33 */
[----:B------:R-:W-:Y:S02]  /*2c40*/  IMAD.MOV R53, RZ, RZ, -R53 ;  /* 0x000000ffff357224 */ /* 0x000fe400078e0a35 */
[----:B------:R-:W-:Y:S01]  /*2c50*/  @!P4 IMAD.MOV R50, RZ, RZ, -R50 ;  /* 0x000000ffff32c224 */ /* 0x000fe200078e0a32 */
[C---:B------:R-:W-:Y:S01]  /*2c60*/  ISETP.GT.U32.AND P4, PT, R5.reuse, R56, PT ;  /* 0x000000380500720c */ /* 0x040fe20003f84070 */
[C---:B------:R-:W-:Y:S01]  /*2c70*/  IMAD R64, R5.reuse, R51, R64 ;  /* 0x0000003305407224 */ /* 0x040fe200078e0240 */
[----:B------:R-:W-:Y:S01]  /*2c80*/  IABS R51, R83 ;  /* 0x0000005300337213 */ /* 0x000fe20000000000 */
[----:B------:R-:W-:Y:S01]  /*2c90*/  IMAD R66, R5, R53, R66 ;  /* 0x0000003505427224 */ /* 0x000fe200078e0242 */
[----:B------:R-:W-:Y:S01]  /*2ca0*/  IABS R53, R96 ;  /* 0x0000006000357213 */ /* 0x000fe20000000000 */
[----:B------:R-:W-:Y:S01]  /*2cb0*/  @!P2 IMAD.IADD R62, R62, 0x1, -R5 ;  /* 0x000000013e3ea824 */ /* 0x000fe200078e0a05 */
[----:B------:R-:W-:Y:S01]  /*2cc0*/  ISETP.GE.AND P2, PT, R68, RZ, PT ;  /* 0x000000ff4400720c */ /* 0x000fe20003f46270 */
[----:B------:R-:W-:-:S04]  /*2cd0*/  IMAD.HI.U32 R47, R4, R51, RZ ;  /* 0x00000033042f7227 */ /* 0x000fc800078e00ff */
[----:B------:R-:W-:-:S04]  /*2ce0*/  IMAD.HI.U32 R49, R4, R53, RZ ;  /* 0x0000003504317227 */ /* 0x000fc800078e00ff */
[----:B------:R-:W-:Y:S01]  /*2cf0*/  @!P0 IMAD.IADD R60, R60, 0x1, -R5 ;  /* 0x000000013c3c8824 */ /* 0x000fe200078e0a05 */
[----:B------:R-:W-:Y:S01]  /*2d00*/  ISETP.GE.AND P0, PT, R70, RZ, PT ;  /* 0x000000ff4600720c */ /* 0x000fe20003f06270 */
[----:B------:R-:W-:Y:S02]  /*2d10*/  IMAD.MOV R70, RZ, RZ, -R47 ;  /* 0x000000ffff467224 */ /* 0x000fe400078e0a2f */
[----:B------:R-:W-:Y:S01]  /*2d20*/  IMAD.MOV R84, RZ, RZ, -R49 ;  /* 0x000000ffff547224 */ /* 0x000fe200078e0a31 */
[----:B------:R-:W-:Y:S01]  /*2d30*/  IABS R49, R72 ;  /* 0x0000004800317213 */ /* 0x000fe20000000000 */
[--C-:B------:R-:W-:Y:S01]  /*2d40*/  @!P4 IMAD.IADD R56, R56, 0x1, -R5.reuse ;  /* 0x000000013838c824 */ /* 0x100fe200078e0a05 */
[----:B------:R-:W-:Y:S01]  /*2d50*/  ISETP.GE.AND P4, PT, R98, RZ, PT ;  /* 0x000000ff6200720c */ /* 0x000fe20003f86270 */
[----:B------:R-:W-:Y:S01]  /*2d60*/  @!P1 IMAD.IADD R58, R58, 0x1, -R5 ;  /* 0x000000013a3a9824 */ /* 0x000fe200078e0a05 */
[C---:B------:R-:W-:Y:S01]  /*2d70*/  ISETP.GT.U32.AND P1, PT, R5.reuse, R54, PT ;  /* 0x000000360500720c */ /* 0x040fe20003f24070 */
[C---:B------:R-:W-:Y:S01]  /*2d80*/  IMAD R68, R5.reuse, R70, R51 ;  /* 0x0000004605447224 */ /* 0x040fe200078e0233 */
[----:B------:R-:W-:Y:S01]  /*2d90*/  IABS R98, R76 ;  /* 0x0000004c00627213 */ /* 0x000fe20000000000 */
[C---:B------:R-:W-:Y:S01]  /*2da0*/  IMAD R70, R5.reuse, R84, R53 ;  /* 0x0000005405467224 */ /* 0x040fe200078e0235 */
[C---:B------:R-:W-:Y:S01]  /*2db0*/  ISETP.GT.U32.AND P6, PT, R5.reuse, R58, PT ;  /* 0x0000003a0500720c */ /* 0x040fe20003fc4070 */
[----:B------:R-:W-:Y:S01]  /*2dc0*/  @!P2 IMAD.MOV R60, RZ, RZ, -R60 ;  /* 0x000000ffff3ca224 */ /* 0x000fe200078e0a3c */
[----:B------:R-:W-:Y:S01]  /*2dd0*/  IABS R84, R80 ;  /* 0x0000005000547213 */ /* 0x000fe20000000000 */
[----:B------:R-:W-:Y:S01]  /*2de0*/  IMAD.HI.U32 R47, R4, R49, RZ ;  /* 0x00000031042f7227 */ /* 0x000fe200078e00ff */
[----:B------:R-:W-:-:S03]  /*2df0*/  ISETP.GT.U32.AND P2, PT, R5, R70, PT ;  /* 0x000000460500720c */ /* 0x000fc60003f44070 */
[----:B------:R-:W-:Y:S01]  /*2e00*/  @!P4 IMAD.MOV R56, RZ, RZ, -R56 ;  /* 0x000000ffff38c224 */ /* 0x000fe200078e0a38 */
[C---:B------:R-:W-:Y:S01]  /*2e10*/  ISETP.GT.U32.AND P4, PT, R5.reuse, R68, PT ;  /* 0x000000440500720c */ /* 0x040fe20003f84070 */
[--C-:B------:R-:W-:Y:S01]  /*2e20*/  @!P1 IMAD.IADD R54, R54, 0x1, -R5.reuse ;  /* 0x0000000136369824 */ /* 0x100fe200078e0a05 */
[C---:B------:R-:W-:Y:S01]  /*2e30*/  ISETP.GT.U32.AND P1, PT, R5.reuse, R64, PT ;  /* 0x000000400500720c */ /* 0x040fe20003f24070 */
[----:B------:R-:W-:Y:S01]  /*2e40*/  @!P5 IMAD.MOV R46, RZ, RZ, -R46 ;  /* 0x000000ffff2ed224 */ /* 0x000fe200078e0a2e */
[C---:B------:R-:W-:Y:S01]  /*2e50*/  ISETP.GT.U32.AND P5, PT, R5.reuse, R62, PT ;  /* 0x0000003e0500720c */ /* 0x040fe20003fa4070 */
[--C-:B------:R-:W-:Y:S01]  /*2e60*/  @!P6 IMAD.IADD R58, R58, 0x1, -R5.reuse ;  /* 0x000000013a3ae824 */ /* 0x100fe200078e0a05 */
[----:B------:R-:W-:Y:S01]  /*2e70*/  ISETP.GT.U32.AND P6, PT, R5, R66, PT ;  /* 0x000000420500720c */ /* 0x000fe20003fc4070 */
[----:B------:R-:W-:Y:S02]  /*2e80*/  @!P3 IMAD.MOV R54, RZ, RZ, -R54 ;  /* 0x000000ffff36b224 */ /* 0x000fe400078e0a36 */
[----:B------:R-:W-:-:S02]  /*2e90*/  @!P2 IMAD.IADD R70, R70, 0x1, -R5 ;  /* 0x000000014646a824 */ /* 0x000fc400078e0a05 */
[----:B------:R-:W-:Y:S01]  /*2ea0*/  @!P0 IMAD.MOV R58, RZ, RZ, -R58 ;  /* 0x000000ffff3a8224 */ /* 0x000fe200078e0a3a */
[----:B------:R-:W-:Y:S01]  /*2eb0*/  ISETP.GE.AND P0, PT, R82, RZ, PT ;  /* 0x000000ff5200720c */ /* 0x000fe20003f06270 */
[--C-:B------:R-:W-:Y:S01]  /*2ec0*/  @!P4 IMAD.IADD R68, R68, 0x1, -R5.reuse ;  /* 0x000000014444c824 */ /* 0x100fe200078e0a05 */
[----:B------:R-:W-:Y:S01]  /*2ed0*/  ISETP.GT.U32.AND P2, PT, R5, R70, PT ;  /* 0x000000460500720c */ /* 0x000fe20003f44070 */
[----:B------:R-:W-:Y:S01]  /*2ee0*/  @!P1 IMAD.IADD R64, R64, 0x1, -R5 ;  /* 0x0000000140409824 */ /* 0x000fe200078e0a05 */
[----:B------:R-:W-:Y:S01]  /*2ef0*/  ISETP.GE.AND P4, PT, R72, RZ, PT ;  /* 0x000000ff4800720c */ /* 0x000fe20003f86270 */
[----:B------:R-:W-:Y:S01]  /*2f00*/  IMAD.MOV R72, RZ, RZ, -R47 ;  /* 0x000000ffff487224 */ /* 0x000fe200078e0a2f */
[----:B------:R-:W-:Y:S01]  /*2f10*/  ISETP.GE.AND P1, PT, R97, RZ, PT ;  /* 0x000000ff6100720c */ /* 0x000fe20003f26270 */
[----:B------:R-:W-:Y:S01]  /*2f20*/  @!P6 IMAD.IADD R66, R66, 0x1, -R5 ;  /* 0x000000014242e824 */ /* 0x000fe200078e0a05 */
[C---:B------:R-:W-:Y:S01]  /*2f30*/  ISETP.GT.U32.AND P3, PT, R5.reuse, R64, PT ;  /* 0x000000400500720c */ /* 0x040fe20003f64070 */
[C---:B------:R-:W-:Y:S01]  /*2f40*/  IMAD R72, R5.reuse, R72, R49 ;  /* 0x0000004805487224 */ /* 0x040fe200078e0231 */
[----:B------:R-:W-:Y:S01]  /*2f50*/  IABS R82, R22 ;  /* 0x0000001600527213 */ /* 0x000fe20000000000 */
[----:B------:R-:W-:Y:S01]  /*2f60*/  @!P5 IMAD.IADD R62, R62, 0x1, -R5 ;  /* 0x000000013e3ed824 */ /* 0x000fe200078e0a05 */
[----:B------:R-:W-:Y:S01]  /*2f70*/  ISETP.GT.U32.AND P6, PT, R5, R66, PT ;  /* 0x000000420500720c */ /* 0x000fe20003fc4070 */
[----:B------:R-:W-:Y:S01]  /*2f80*/  IMAD.HI.U32 R47, R4, R84, RZ ;  /* 0x00000054042f7227 */ /* 0x000fe200078e00ff */
[----:B------:R-:W-:-:S02]  /*2f90*/  ISETP.GE.AND P5, PT, R74, RZ, PT ;  /* 0x000000ff4a00720c */ /* 0x000fc40003fa6270 */
[----:B------:R-:W-:Y:S01]  /*2fa0*/  IABS R74, R21 ;  /* 0x00000015004a7213 */ /* 0x000fe20000000000 */
[--C-:B------:R-:W-:Y:S01]  /*2fb0*/  @!P2 IMAD.IADD R70, R70, 0x1, -R5.reuse ;  /* 0x000000014646a824 */ /* 0x100fe200078e0a05 */
[C---:B------:R-:W-:Y:S01]  /*2fc0*/  ISETP.GT.U32.AND P2, PT, R5.reuse, R72, PT ;  /* 0x000000480500720c */ /* 0x040fe20003f44070 */
[----:B------:R-:W-:Y:S01]  /*2fd0*/  @!P1 IMAD.MOV R62, RZ, RZ, -R62 ;  /* 0x000000ffff3e9224 */ /* 0x000fe200078e0a3e */
[----:B------:R-:W-:Y:S01]  /*2fe0*/  ISETP.GT.U32.AND P1, PT, R5, R68, PT ;  /* 0x000000440500720c */ /* 0x000fe20003f24070 */
[----:B------:R-:W-:Y:S01]  /*2ff0*/  @!P3 IMAD.IADD R64, R64, 0x1, -R5 ;  /* 0x000000014040b824 */ /* 0x000fe200078e0a05 */
[----:B------:R-:W-:Y:S01]  /*3000*/  ISETP.GE.AND P3, PT, R83, RZ, PT ;  /* 0x000000ff5300720c */ /* 0x000fe20003f66270 */
[----:B------:R-:W-:Y:S02]  /*3010*/  IMAD.MOV R47, RZ, RZ, -R47 ;  /* 0x000000ffff2f7224 */ /* 0x000fe400078e0a2f */
[----:B------:R-:W-:Y:S01]  /*3020*/  @!P0 IMAD.MOV R64, RZ, RZ, -R64 ;  /* 0x000000ffff408224 */ /* 0x000fe200078e0a40 */
[----:B------:R-:W-:Y:S01]  /*3030*/  ISETP.GE.AND P0, PT, R23, RZ, PT ;  /* 0x000000ff1700720c */ /* 0x000fe20003f06270 */
[--C-:B------:R-:W-:Y:S01]  /*3040*/  @!P6 IMAD.IADD R66, R66, 0x1, -R5.reuse ;  /* 0x000000014242e824 */ /* 0x100fe200078e0a05 */
[----:B------:R-:W-:Y:S01]  /*3050*/  IABS R23, R23 ;  /* 0x0000001700177213 */ /* 0x000fe20000000000 */
[----:B------:R-:W-:Y:S01]  /*3060*/  IMAD R84, R5, R47, R84 ;  /* 0x0000002f05547224 */ /* 0x000fe200078e0254 */
[----:B------:R-:W-:Y:S01]  /*3070*/  ISETP.GE.AND P6, PT, R96, RZ, PT ;  /* 0x000000ff6000720c */ /* 0x000fe20003fc6270 */
[----:B------:R-:W-:Y:S01]  /*3080*/  @!P2 IMAD.IADD R72, R72, 0x1, -R5 ;  /* 0x000000014848a824 */ /* 0x000fe200078e0a05 */
[----:B------:R-:W-:Y:S01]  /*3090*/  IABS R96, R77 ;  /* 0x0000004d00607213 */ /* 0x000fe20000000000 */
[----:B------:R-:W-:Y:S01]  /*30a0*/  @!P5 IMAD.MOV R66, RZ, RZ, -R66 ;  /* 0x000000ffff42d224 */ /* 0x000fe200078e0a42 */
[----:B------:R-:W-:Y:S01]  /*30b0*/  ISETP.GE.AND P5, PT, R21, RZ, PT ;  /* 0x000000ff1500720c */ /* 0x000fe20003fa6270 */
[----:B------:R-:W-:Y:S01]  /*30c0*/  IMAD.HI.U32 R21, R4, R23, RZ ;  /* 0x0000001704157227 */ /* 0x000fe200078e00ff */
[----:B------:R-:W-:-:S03]  /*30d0*/  ISETP.GT.U32.AND P2, PT, R5, R72, PT ;  /* 0x000000480500720c */ /* 0x000fc60003f44070 */
[----:B------:R-:W-:Y:S01]  /*30e0*/  @!P1 IMAD.IADD R68, R68, 0x1, -R5 ;  /* 0x0000000144449824 */ /* 0x000fe200078e0a05 */
[----:B------:R-:W-:Y:S01]  /*30f0*/  ISETP.GE.AND P1, PT, R22, RZ, PT ;  /* 0x000000ff1600720c */ /* 0x000fe20003f26270 */
[----:B------:R-:W-:Y:S02]  /*3100*/  IMAD.MOV R22, RZ, RZ, -R21 ;  /* 0x000000ffff167224 */ /* 0x000fe400078e0a15 */
[----:B------:R-:W-:-:S04]  /*3110*/  IMAD.HI.U32 R21, R4, R74, RZ ;  /* 0x0000004a04157227 */ /* 0x000fc800078e00ff */
[C---:B------:R-:W-:Y:S02]  /*3120*/  IMAD R22, R5.reuse, R22, R23 ;  /* 0x0000001605167224 */ /* 0x040fe400078e0217 */
[----:B------:R-:W-:Y:S02]  /*3130*/  @!P2 IMAD.IADD R72, R72, 0x1, -R5 ;  /* 0x000000014848a824 */ /* 0x000fe400078e0a05 */
[----:B------:R-:W-:Y:S01]  /*3140*/  IMAD.MOV R21, RZ, RZ, -R21 ;  /* 0x000000ffff157224 */ /* 0x000fe200078e0a15 */
[----:B------:R-:W-:Y:S01]  /*3150*/  ISETP.GT.U32.AND P2, PT, R5, R22, PT ;  /* 0x000000160500720c */ /* 0x000fe20003f44070 */
[----:B------:R-:W-:-:S04]  /*3160*/  IMAD.HI.U32 R23, R4, R82, RZ ;  /* 0x0000005204177227 */ /* 0x000fc800078e00ff */
[----:B------:R-:W-:Y:S02]  /*3170*/  IMAD R74, R5, R21, R74 ;  /* 0x00000015054a7224 */ /* 0x000fe400078e024a */
[----:B------:R-:W-:Y:S02]  /*3180*/  IMAD.MOV R23, RZ, RZ, -R23 ;  /* 0x000000ffff177224 */ /* 0x000fe400078e0a17 */
[----:B------:R-:W-:-:S04]  /*3190*/  IMAD.HI.U32 R21, R4, R88, RZ ;  /* 0x0000005804157227 */ /* 0x000fc800078e00ff */
[----:B------:R-:W-:Y:S01]  /*31a0*/  @!P2 IMAD.IADD R22, R22, 0x1, -R5 ;  /* 0x000000011616a824 */ /* 0x000fe200078e0a05 */
[C---:B------:R-:W-:Y:S01]  /*31b0*/  ISETP.GT.U32.AND P2, PT, R5.reuse, R74, PT ;  /* 0x0000004a0500720c */ /* 0x040fe20003f44070 */
[C---:B------:R-:W-:Y:S02]  /*31c0*/  IMAD R82, R5.reuse, R23, R82 ;  /* 0x0000001705527224 */ /* 0x040fe400078e0252 */
[----:B------:R-:W-:Y:S01]  /*31d0*/  @!P3 IMAD.MOV R68, RZ, RZ, -R68 ;  /* 0x000000ffff44b224 */ /* 0x000fe200078e0a44 */
[C---:B------:R-:W-:Y:S01]  /*31e0*/  ISETP.GT.U32.AND P3, PT, R5.reuse, R22, PT ;  /* 0x000000160500720c */ /* 0x040fe20003f64070 */
[----:B------:R-:W-:Y:S01]  /*31f0*/  @!P6 IMAD.MOV R70, RZ, RZ, -R70 ;  /* 0x000000ffff46e224 */ /* 0x000fe200078e0a46 */
[----:B------:R-:W-:Y:S01]  /*3200*/  ISETP.GT.U32.AND P6, PT, R5, R82, PT ;  /* 0x000000520500720c */ /* 0x000fe20003fc4070 */
[----:B------:R-:W-:Y:S02]  /*3210*/  IMAD.MOV R47, RZ, RZ, -R21 ;  /* 0x000000ffff2f7224 */ /* 0x000fe400078e0a15 */
[----:B------:R-:W-:-:S04]  /*3220*/  IMAD.HI.U32 R49, R4, R86, RZ ;  /* 0x0000005604317227 */ /* 0x000fc800078e00ff */
[----:B------:R-:W-:Y:S02]  /*3230*/  @!P2 IMAD.IADD R74, R74, 0x1, -R5 ;  /* 0x000000014a4aa824 */ /* 0x000fe400078e0a05 */
[----:B------:R-:W-:-:S03]  /*3240*/  IMAD.HI.U32 R21, R4, R90, RZ ;  /* 0x0000005a04157227 */ /* 0x000fc600078e00ff */
[C---:B------:R-:W-:Y:S01]  /*3250*/  ISETP.GT.U32.AND P2, PT, R5.reuse, R74, PT ;  /* 0x0000004a0500720c */ /* 0x040fe20003f44070 */
[----:B------:R-:W-:Y:S01]  /*3260*/  @!P4 IMAD.MOV R72, RZ, RZ, -R72 ;  /* 0x000000ffff48c224 */ /* 0x000fe200078e0a48 */
[----:B------:R-:W-:Y:S01]  /*3270*/  ISETP.GT.U32.AND P4, PT, R5, R84, PT ;  /* 0x000000540500720c */ /* 0x000fe20003f84070 */
[----:B------:R-:W-:Y:S02]  /*3280*/  IMAD.MOV R49, RZ, RZ, -R49 ;  /* 0x000000ffff317224 */ /* 0x000fe400078e0a31 */
[----:B------:R-:W-:-:S04]  /*3290*/  IMAD.HI.U32 R23, R4, R92, RZ ;  /* 0x0000005c04177227 */ /* 0x000fc800078e00ff */
[C---:B------:R-:W-:Y:S02]  /*32a0*/  IMAD R88, R5.reuse, R47, R88 ;  /* 0x0000002f05587224 */ /* 0x040fe400078e0258 */
[----:B------:R-:W-:Y:S02]  /*32b0*/  IMAD.MOV R21, RZ, RZ, -R21 ;  /* 0x000000ffff157224 */ /* 0x000fe400078e0a15 */
[C---:B------:R-:W-:Y:S02]  /*32c0*/  IMAD R86, R5.reuse, R49, R86 ;  /* 0x0000003105567224 */ /* 0x040fe400078e0256 */
[----:B------:R-:W-:Y:S02]  /*32d0*/  IMAD.MOV R23, RZ, RZ, -R23 ;  /* 0x000000ffff177224 */ /* 0x000fe400078e0a17 */
[C---:B------:R-:W-:Y:S02]  /*32e0*/  IMAD R90, R5.reuse, R21, R90 ;  /* 0x00000015055a7224 */ /* 0x040fe400078e025a */
[----:B------:R-:W-:Y:S01]  /*32f0*/  @!P2 IMAD.IADD R74, R74, 0x1, -R5 ;  /* 0x000000014a4aa824 */ /* 0x000fe200078e0a05 */
[C---:B------:R-:W-:Y:S01]  /*3300*/  ISETP.GT.U32.AND P2, PT, R5.reuse, R88, PT ;  /* 0x000000580500720c */ /* 0x040fe20003f44070 */
[----:B------:R-:W-:-:S02]  /*3310*/  IMAD R92, R5, R23, R92 ;  /* 0x00000017055c7224 */ /* 0x000fc400078e025c */
[--C-:B------:R-:W-:Y:S01]  /*3320*/  @!P3 IMAD.IADD R22, R22, 0x1, -R5.reuse ;  /* 0x000000011616b824 */ /* 0x100fe200078e0a05 */
[C---:B------:R-:W-:Y:S01]  /*3330*/  ISETP.GT.U32.AND P3, PT, R5.reuse, R86, PT ;  /* 0x000000560500720c */ /* 0x040fe20003f64070 */
[--C-:B------:R-:W-:Y:S01]  /*3340*/  @!P6 IMAD.IADD R82, R82, 0x1, -R5.reuse ;  /* 0x000000015252e824 */ /* 0x100fe200078e0a05 */
[C---:B------:R-:W-:Y:S01]  /*3350*/  ISETP.GT.U32.AND P6, PT, R5.reuse, R90, PT ;  /* 0x0000005a0500720c */ /* 0x040fe20003fc4070 */
[----:B------:R-:W-:Y:S01]  /*3360*/  @!P4 IMAD.IADD R84, R84, 0x1, -R5 ;  /* 0x000000015454c824 */ /* 0x000fe200078e0a05 */
[----:B------:R-:W-:Y:S01]  /*3370*/  ISETP.GT.U32.AND P4, PT, R5, R92, PT ;  /* 0x0000005c0500720c */ /* 0x000fe20003f84070 */
[----:B------:R-:W-:-:S04]  /*3380*/  IMAD.HI.U32 R23, R4, R100, RZ ;  /* 0x0000006404177227 */ /* 0x000fc800078e00ff */
[--C-:B------:R-:W-:Y:S01]  /*3390*/  @!P2 IMAD.IADD R88, R88, 0x1, -R5.reuse ;  /* 0x000000015858a824 */ /* 0x100fe200078e0a05 */
[C---:B------:R-:W-:Y:S01]  /*33a0*/  ISETP.GT.U32.AND P2, PT, R5.reuse, R84, PT ;  /* 0x000000540500720c */ /* 0x040fe20003f44070 */
[----:B------:R-:W-:Y:S02]  /*33b0*/  @!P0 IMAD.MOV R22, RZ, RZ, -R22 ;  /* 0x000000ffff168224 */ /* 0x000fe400078e0a16 */
[--C-:B------:R-:W-:Y:S01]  /*33c0*/  @!P3 IMAD.IADD R86, R86, 0x1, -R5.reuse ;  /* 0x000000015656b824 */ /* 0x100fe200078e0a05 */
[C---:B------:R-:W-:Y:S01]  /*33d0*/  ISETP.GT.U32.AND P3, PT, R5.reuse, R82, PT ;  /* 0x000000520500720c */ /* 0x040fe20003f64070 */
[--C-:B------:R-:W-:Y:S01]  /*33e0*/  @!P6 IMAD.IADD R90, R90, 0x1, -R5.reuse ;  /* 0x000000015a5ae824 */ /* 0x100fe200078e0a05 */
[C---:B------:R-:W-:Y:S01]  /*33f0*/  ISETP.GT.U32.AND P6, PT, R5.reuse, R88, PT ;  /* 0x000000580500720c */ /* 0x040fe20003fc4070 */
[----:B------:R-:W-:Y:S01]  /*3400*/  @!P4 IMAD.IADD R92, R92, 0x1, -R5 ;  /* 0x000000015c5cc824 */ /* 0x000fe200078e0a05 */
[C---:B------:R-:W-:Y:S01]  /*3410*/  ISETP.GT.U32.AND P0, PT, R5.reuse, R86, PT ;  /* 0x000000560500720c */ /* 0x040fe20003f04070 */
[----:B------:R-:W-:Y:S01]  /*3420*/  IMAD.HI.U32 R21, R4, R98, RZ ;  /* 0x0000006204157227 */ /* 0x000fe200078e00ff */
[----:B------:R-:W-:-:S03]  /*3430*/  ISETP.GT.U32.AND P4, PT, R5, R90, PT ;  /* 0x0000005a0500720c */ /* 0x000fc60003f84070 */
[----:B------:R-:W-:Y:S02]  /*3440*/  IMAD.MOV R23, RZ, RZ, -R23 ;  /* 0x000000ffff177224 */ /* 0x000fe400078e0a17 */
[----:B------:R-:W-:Y:S01]  /*3450*/  @!P5 IMAD.MOV R74, RZ, RZ, -R74 ;  /* 0x000000ffff4ad224 */ /* 0x000fe200078e0a4a */
[C---:B------:R-:W-:Y:S01]  /*3460*/  ISETP.GT.U32.AND P5, PT, R5.reuse, R92, PT ;  /* 0x0000005c0500720c */ /* 0x040fe20003fa4070 */
[----:B------:R-:W-:Y:S02]  /*3470*/  IMAD.MOV R21, RZ, RZ, -R21 ;  /* 0x000000ffff157224 */ /* 0x000fe400078e0a15 */
[----:B------:R-:W-:Y:S01]  /*3480*/  IMAD R100, R5, R23, R100 ;  /* 0x0000001705647224 */ /* 0x000fe200078e0264 */
[----:B------:R-:W-:Y:S01]  /*3490*/  IABS R23, R252 ;  /* 0x000000fc00177213 */ /* 0x000fe20000000000 */
[----:B------:R-:W-:-:S04]  /*34a0*/  IMAD.HI.U32 R47, R4, R94, RZ ;  /* 0x0000005e042f7227 */ /* 0x000fc800078e00ff */
[----:B------:R-:W-:-:S04]  /*34b0*/  IMAD.HI.U32 R49, R4, R96, RZ ;  /* 0x0000006004317227 */ /* 0x000fc800078e00ff */
[C---:B------:R-:W-:Y:S02]  /*34c0*/  IMAD R98, R5.reuse, R21, R98 ;  /* 0x0000001505627224 */ /* 0x040fe400078e0262 */
[----:B------:R-:W-:Y:S01]  /*34d0*/  @!P6 IMAD.IADD R88, R88, 0x1, -R5 ;  /* 0x000000015858e824 */ /* 0x000fe200078e0a05 */
[----:B------:R-:W-:Y:S01]  /*34e0*/  ISETP.GT.U32.AND P6, PT, R5, R100, PT ;  /* 0x000000640500720c */ /* 0x000fe20003fc4070 */
[----:B------:R-:W-:-:S04]  /*34f0*/  IMAD.HI.U32 R21, R4, R102, RZ ;  /* 0x0000006604157227 */ /* 0x000fc800078e00ff */
[----:B------:R-:W-:Y:S02]  /*3500*/  IMAD.MOV R47, RZ, RZ, -R47 ;  /* 0x000000ffff2f7224 */ /* 0x000fe400078e0a2f */
[----:B------:R-:W-:Y:S02]  /*3510*/  IMAD.MOV R49, RZ, RZ, -R49 ;  /* 0x000000ffff317224 */ /* 0x000fe400078e0a31 */
[----:B------:R-:W-:-:S04]  /*3520*/  IMAD.HI.U32 R4, R4, R23, RZ ;  /* 0x0000001704047227 */ /* 0x000fc800078e00ff */
[--C-:B------:R-:W-:Y:S01]  /*3530*/  @!P0 IMAD.IADD R86, R86, 0x1, -R5.reuse ;  /* 0x0000000156568824 */ /* 0x100fe200078e0a05 */
[C---:B------:R-:W-:Y:S01]  /*3540*/  ISETP.GT.U32.AND P0, PT, R5.reuse, R98, PT ;  /* 0x000000620500720c */ /* 0x040fe20003f04070 */
[C---:B------:R-:W-:Y:S02]  /*3550*/  IMAD R94, R5.reuse, R47, R94 ;  /* 0x0000002f055e7224 */ /* 0x040fe400078e025e */
[C---:B------:R-:W-:Y:S02]  /*3560*/  IMAD R96, R5.reuse, R49, R96 ;  /* 0x0000003105607224 */ /* 0x040fe400078e0260 */
[----:B------:R-:W-:Y:S02]  /*3570*/  IMAD.MOV R4, RZ, RZ, -R4 ;  /* 0x000000ffff047224 */ /* 0x000fe400078e0a04 */
[--C-:B------:R-:W-:Y:S01]  /*3580*/  @!P5 IMAD.IADD R92, R92, 0x1, -R5.reuse ;  /* 0x000000015c5cd824 */ /* 0x100fe200078e0a05 */
[----:B------:R-:W-:Y:S01]  /*3590*/  ISETP.GE.AND P5, PT, R80, RZ, PT ;  /* 0x000000ff5000720c */ /* 0x000fe20003fa6270 */
[--C-:B------:R-:W-:Y:S01]  /*35a0*/  @!P3 IMAD.IADD R82, R82, 0x1, -R5.reuse ;  /* 0x000000015252b824 */ /* 0x100fe200078e0a05 */
[C---:B------:R-:W-:Y:S01]  /*35b0*/  ISETP.GT.U32.AND P3, PT, R5.reuse, R94, PT ;  /* 0x0000005e0500720c */ /* 0x040fe20003f64070 */
[----:B------:R-:W-:Y:S01]  /*35c0*/  @!P2 IMAD.IADD R84, R84, 0x1, -R5 ;  /* 0x000000015454a824 */ /* 0x000fe200078e0a05 */
[C---:B------:R-:W-:Y:S01]  /*35d0*/  ISETP.GT.U32.AND P2, PT, R5.reuse, R96, PT ;  /* 0x000000600500720c */ /* 0x040fe20003f44070 */
[----:B------:R-:W-:-:S02]  /*35e0*/  IMAD R80, R5, R4, R23 ;  /* 0x0000000405507224 */ /* 0x000fc400078e0217 */
[----:B------:R-:W-:Y:S02]  /*35f0*/  IMAD.MOV R21, RZ, RZ, -R21 ;  /* 0x000000ffff157224 */ /* 0x000fe400078e0a15 */
[--C-:B------:R-:W-:Y:S01]  /*3600*/  @!P6 IMAD.IADD R100, R100, 0x1, -R5.reuse ;  /* 0x000000016464e824 */ /* 0x100fe200078e0a05 */
[C---:B------:R-:W-:Y:S01]  /*3610*/  ISETP.GT.U32.AND P6, PT, R5.reuse, R80, PT ;  /* 0x000000500500720c */ /* 0x040fe20003fc4070 */
[----:B------:R-:W-:Y:S01]  /*3620*/  IMAD R102, R5, R21, R102 ;  /* 0x0000001505667224 */ /* 0x000fe200078e0266 */
[----:B------:R-:W-:Y:S01]  /*3630*/  SHF.R.S32.HI R21, RZ, 0x1f, R20 ;  /* 0x0000001fff157819 */ /* 0x000fe20000011414 */
[--C-:B------:R-:W-:Y:S01]  /*3640*/  @!P0 IMAD.IADD R98, R98, 0x1, -R5.reuse ;  /* 0x0000000162628824 */ /* 0x100fe200078e0a05 */
[----:B------:R-:W-:Y:S01]  /*3650*/  ISETP.GE.AND P0, PT, R79, RZ, PT ;  /* 0x000000ff4f00720c */ /* 0x000fe20003f06270 */
[--C-:B------:R-:W-:Y:S01]  /*3660*/  @!P4 IMAD.IADD R90, R90, 0x1, -R5.reuse ;  /* 0x000000015a5ac824 */ /* 0x100fe200078e0a05 */
[----:B------:R-:W-:Y:S01]  /*3670*/  ISETP.GT.U32.AND P4, PT, R5, R102, PT ;  /* 0x000000660500720c */ /* 0x000fe20003f84070 */
[--C-:B------:R-:W-:Y:S01]  /*3680*/  @!P3 IMAD.IADD R94, R94, 0x1, -R5.reuse ;  /* 0x000000015e5eb824 */ /* 0x100fe200078e0a05 */
[----:B------:R-:W-:Y:S01]  /*3690*/  ISETP.GE.AND P3, PT, R81, RZ, PT ;  /* 0x000000ff5100720c */ /* 0x000fe20003f66270 */
[--C-:B------:R-:W-:Y:S01]  /*36a0*/  @!P2 IMAD.IADD R96, R96, 0x1, -R5.reuse ;  /* 0x000000016060a824 */ /* 0x100fe200078e0a05 */
[----:B------:R-:W-:Y:S01]  /*36b0*/  ISETP.GE.AND P2, PT, R73, RZ, PT ;  /* 0x000000ff4900720c */ /* 0x000fe20003f46270 */
[----:B------:R-:W-:Y:S01]  /*36c0*/  @!P5 IMAD.MOV R84, RZ, RZ, -R84 ;  /* 0x000000ffff54d224 */ /* 0x000fe200078e0a54 */
[----:B------:R-:W-:Y:S01]  /*36d0*/  ISETP.GT.U32.AND P5, PT, R5, R100, PT ;  /* 0x000000640500720c */ /* 0x000fe20003fa4070 */
[--C-:B------:R-:W-:Y:S01]  /*36e0*/  @!P6 IMAD.IADD R80, R80, 0x1, -R5.reuse ;  /* 0x000000015050e824 */ /* 0x100fe200078e0a05 */
[----:B------:R-:W-:Y:S01]  /*36f0*/  ISETP.GE.AND P6, PT, R71, RZ, PT ;  /* 0x000000ff4700720c */ /* 0x000fe20003fc6270 */
[----:B------:R-:W-:Y:S01]  /*3700*/  @!P1 IMAD.MOV R82, RZ, RZ, -R82 ;  /* 0x000000ffff529224 */ /* 0x000fe200078e0a52 */
[C---:B------:R-:W-:Y:S01]  /*3710*/  ISETP.GT.U32.AND P1, PT, R5.reuse, R94, PT ;  /* 0x0000005e0500720c */ /* 0x040fe20003f24070 */
[----:B------:R-:W-:Y:S01]  /*3720*/  @!P0 IMAD.MOV R90, RZ, RZ, -R90 ;  /* 0x000000ffff5a8224 */ /* 0x000fe200078e0a5a */
[C---:B------:R-:W-:Y:S01]  /*3730*/  ISETP.GT.U32.AND P0, PT, R5.reuse, R80, PT ;  /* 0x000000500500720c */ /* 0x040fe20003f04070 */
[--C-:B------:R-:W-:Y:S01]  /*3740*/  @!P4 IMAD.IADD R102, R102, 0x1, -R5.reuse ;  /* 0x000000016666c824 */ /* 0x100fe200078e0a05 */
[C---:B------:R-:W-:Y:S01]  /*3750*/  ISETP.GT.U32.AND P4, PT, R5.reuse, R96, PT ;  /* 0x000000600500720c */ /* 0x040fe20003f84070 */
[----:B------:R-:W-:Y:S01]  /*3760*/  @!P3 IMAD.MOV R86, RZ, RZ, -R86 ;  /* 0x000000ffff56b224 */ /* 0x000fe200078e0a56 */
[C---:B------:R-:W-:Y:S01]  /*3770*/  ISETP.GT.U32.AND P3, PT, R5.reuse, R98, PT ;  /* 0x000000620500720c */ /* 0x040fe20003f64070 */
[----:B------:R-:W-:Y:S01]  /*3780*/  @!P2 IMAD.MOV R88, RZ, RZ, -R88 ;  /* 0x000000ffff58a224 */ /* 0x000fe200078e0a58 */
[----:B------:R-:W-:Y:S01]  /*3790*/  ISETP.GT.U32.AND P2, PT, R5, R102, PT ;  /* 0x000000660500720c */ /* 0x000fe20003f44070 */
[--C-:B------:R-:W-:Y:S01]  /*37a0*/  @!P5 IMAD.IADD R100, R100, 0x1, -R5.reuse ;  /* 0x000000016464d824 */ /* 0x100fe200078e0a05 */
[----:B------:R-:W-:Y:S01]  /*37b0*/  ISETP.GE.AND P5, PT, R75, RZ, PT ;  /* 0x000000ff4b00720c */ /* 0x000fe20003fa6270 */
[----:B------:R-:W-:Y:S01]  /*37c0*/  @!P6 IMAD.MOV R92, RZ, RZ, -R92 ;  /* 0x000000ffff5ce224 */ /* 0x000fe200078e0a5c */
[----:B------:R-:W-:Y:S01]  /*37d0*/  ISETP.GE.AND P6, PT, R252, RZ, PT ;  /* 0x000000fffc00720c */ /* 0x000fe20003fc6270 */
[--C-:B------:R-:W-:Y:S01]  /*37e0*/  @!P1 IMAD.IADD R94, R94, 0x1, -R5.reuse ;  /* 0x000000015e5e9824 */ /* 0x100fe200078e0a05 */
[----:B------:R-:W-:Y:S01]  /*37f0*/  ISETP.GE.AND P1, PT, R78, RZ, PT ;  /* 0x000000ff4e00720c */ /* 0x000fe20003f26270 */
[--C-:B------:R-:W-:Y:S01]  /*3800*/  @!P0 IMAD.IADD R80, R80, 0x1, -R5.reuse ;  /* 0x0000000150508824 */ /* 0x100fe200078e0a05 */
[----:B------:R-:W-:Y:S01]  /*3810*/  ISETP.NE.AND P0, PT, R3, RZ, PT ;  /* 0x000000ff0300720c */ /* 0x000fe20003f05270 */
[--C-:B------:R-:W-:Y:S01]  /*3820*/  @!P4 IMAD.IADD R96, R96, 0x1, -R5.reuse ;  /* 0x000000016060c824 */ /* 0x100fe200078e0a05 */
[----:B------:R-:W-:Y:S01]  /*3830*/  LOP3.LUT R3, RZ, R3, RZ, 0x33, !PT ;  /* 0x00000003ff037212 */ /* 0x000fe200078e33ff */
[--C-:B------:R-:W-:Y:S01]  /*3840*/  @!P3 IMAD.IADD R98, R98, 0x1, -R5.reuse ;  /* 0x000000016262b824 */ /* 0x100fe200078e0a05 */
[----:B------:R-:W-:Y:S01]  /*3850*/  ISETP.GE.AND P4, PT, R77, RZ, PT ;  /* 0x000000ff4d00720c */ /* 0x000fe20003f86270 */
[----:B------:R-:W-:Y:S01]  /*3860*/  @!P2 IMAD.IADD R102, R102, 0x1, -R5 ;  /* 0x000000016666a824 */ /* 0x000fe200078e0a05 */
[----:B------:R-:W-:Y:S01]  /*3870*/  SEL R6, R3, R6, !P0 ;  /* 0x0000000603067207 */ /* 0x000fe20004000000 */
[----:B------:R-:W-:Y:S01]  /*3880*/  @!P5 IMAD.MOV R100, RZ, RZ, -R100 ;  /* 0x000000ffff64d224 */ /* 0x000fe200078e0a64 */
[----:B------:R-:W-:Y:S01]  /*3890*/  ISETP.GE.AND P3, PT, R76, RZ, PT ;  /* 0x000000ff4c00720c */ /* 0x000fe20003f66270 */
[----:B------:R-:W-:Y:S01]  /*38a0*/  @!P6 IMAD.MOV R80, RZ, RZ, -R80 ;  /* 0x000000ffff50e224 */ /* 0x000fe200078e0a50 */
[----:B------:R-:W-:Y:S01]  /*38b0*/  ISETP.GE.AND P2, PT, R69, RZ, PT ;  /* 0x000000ff4500720c */ /* 0x000fe20003f46270 */
[----:B------:R-:W-:Y:S01]  /*38c0*/  IMAD R6, R6, UR4, RZ ;  /* 0x0000000406067c24 */ /* 0x000fe2000f8e02ff */
[C---:B------:R-:W-:Y:S01]  /*38d0*/  SEL R7, R3.reuse, R7, !P0 ;  /* 0x0000000703077207 */ /* 0x040fe20004000000 */
[----:B------:R-:W-:Y:S01]  /*38e0*/  @!P1 IMAD.MOV R94, RZ, RZ, -R94 ;  /* 0x000000ffff5e9224 */ /* 0x000fe200078e0a5e */
[C---:B------:R-:W-:Y:S01]  /*38f0*/  SEL R8, R3.reuse, R8, !P0 ;  /* 0x0000000803087207 */ /* 0x040fe20004000000 */
[----:B------:R-:W-:Y:S01]  /*3900*/  IMAD R2, R2, UR7, RZ ;  /* 0x0000000702027c24 */ /* 0x000fe2000f8e02ff */
[----:B------:R-:W-:Y:S01]  /*3910*/  SEL R9, R3, R9, !P0 ;  /* 0x0000000903097207 */ /* 0x000fe20004000000 */
[----:B------:R-:W-:Y:S01]  /*3920*/  IMAD R7, R7, UR4, RZ ;  /* 0x0000000407077c24 */ /* 0x000fe2000f8e02ff */
[----:B------:R-:W-:Y:S01]  /*3930*/  SEL R10, R3, R10, !P0 ;  /* 0x0000000a030a7207 */ /* 0x000fe20004000000 */
[----:B------:R-:W-:Y:S01]  /*3940*/  IMAD R8, R8, UR4, RZ ;  /* 0x0000000408087c24 */ /* 0x000fe2000f8e02ff */
[----:B------:R-:W-:Y:S01]  /*3950*/  LEA.HI R4, R21, R20, RZ, 0x5 ;  /* 0x0000001415047211 */ /* 0x000fe200078f28ff */
[----:B------:R-:W-:Y:S01]  /*3960*/  IMAD R9, R9, UR4, RZ ;  /* 0x0000000409097c24 */ /* 0x000fe2000f8e02ff */
[-C--:B0-----:R-:W-:Y:S01]  /*3970*/  LEA R20, P6, R6, R246.reuse, 0x1 ;  /* 0x000000f606147211 */ /* 0x081fe200078c08ff */
[----:B------:R-:W-:Y:S01]  /*3980*/  IMAD R10, R10, UR4, RZ ;  /* 0x000000040a0a7c24 */ /* 0x000fe2000f8e02ff */
[----:B------:R-:W-:Y:S01]  /*3990*/  SEL R11, R3, R11, !P0 ;  /* 0x0000000b030b7207 */ /* 0x000fe20004000000 */
[----:B------:R-:W-:Y:S01]  /*39a0*/  @!P4 IMAD.MOV R96, RZ, RZ, -R96 ;  /* 0x000000ffff60c224 */ /* 0x000fe200078e0a60 */
[----:B------:R-:W-:Y:S01]  /*39b0*/  LEA R5, P5, R7, R246, 0x1 ;  /* 0x000000f607057211 */ /* 0x000fe200078a08ff */
[----:B------:R-:W-:Y:S01]  /*39c0*/  @!P3 IMAD.MOV R98, RZ, RZ, -R98 ;  /* 0x000000ffff62b224 */ /* 0x000fe200078e0a62 */
[----:B------:R-:W-:Y:S01]  /*39d0*/  SEL R12, R3, R12, !P0 ;  /* 0x0000000c030c7207 */ /* 0x000fe20004000000 */
[----:B------:R-:W-:Y:S01]  /*39e0*/  @!P2 IMAD.MOV R102, RZ, RZ, -R102 ;  /* 0x000000ffff66a224 */ /* 0x000fe200078e0a66 */
[----:B------:R-:W-:Y:S01]  /*39f0*/  LEA R21, P3, R8, R246, 0x1 ;  /* 0x000000f608157211 */ /* 0x000fe200078608ff */
[----:B------:R0:W-:Y:S01]  /*3a00*/  STL [R1+0x148], R20 ;  /* 0x0001481401007387 */ /* 0x0001e20000100800 */
[----:B------:R-:W-:Y:S01]  /*3a10*/  IMAD R11, R11, UR4, RZ ;  /* 0x000000040b0b7c24 */ /* 0x000fe2000f8e02ff */
[C---:B------:R-:W-:Y:S01]  /*3a20*/  SEL R13, R3.reuse, R13, !P0 ;  /* 0x0000000d030d7207 */ /* 0x040fe20004000000 */
[----:B------:R-:W-:Y:S01]  /*3a30*/  IMAD R12, R12, UR4, RZ ;  /* 0x000000040c0c7c24 */ /* 0x000fe2000f8e02ff */
[----:B------:R1:W-:Y:S01]  /*3a40*/  STL [R1+0x14c], R5 ;  /* 0x00014c0501007387 */ /* 0x0003e20000100800 */
[C---:B------:R-:W-:Y:S01]  /*3a50*/  SEL R14, R3.reuse, R14, !P0 ;  /* 0x0000000e030e7207 */ /* 0x040fe20004000000 */
[----:B------:R-:W-:Y:S01]  /*3a60*/  IMAD R0, R0, UR7, RZ ;  /* 0x0000000700007c24 */ /* 0x000fe2000f8e02ff */
[C---:B------:R-:W-:Y:S01]  /*3a70*/  SEL R15, R3.reuse, R15, !P0 ;  /* 0x0000000f030f7207 */ /* 0x040fe20004000000 */
[----:B------:R2:W-:Y:S01]  /*3a80*/  STL [R1+0x150], R21 ;  /* 0x0001501501007387 */ /* 0x0005e20000100800 */
[----:B------:R-:W-:Y:S01]  /*3a90*/  SEL R16, R3, R16, !P0 ;  /* 0x0000001003107207 */ /* 0x000fe20004000000 */
[----:B------:R-:W-:Y:S01]  /*3aa0*/  IMAD R13, R13, UR4, RZ ;  /* 0x000000040d0d7c24 */ /* 0x000fe2000f8e02ff */
[-C--:B0-----:R-:W-:Y:S01]  /*3ab0*/  LEA R20, P2, R9, R246.reuse, 0x1 ;  /* 0x000000f609147211 */ /* 0x081fe200078408ff */
[----:B------:R-:W-:Y:S01]  /*3ac0*/  IMAD R14, R14, UR4, RZ ;  /* 0x000000040e0e7c24 */ /* 0x000fe2000f8e02ff */
[----:B------:R-:W-:Y:S01]  /*3ad0*/  SEL R17, R3, R17, !P0 ;  /* 0x0000001103117207 */ /* 0x000fe20004000000 */
[----:B------:R-:W-:Y:S01]  /*3ae0*/  IMAD R15, R15, UR4, RZ ;  /* 0x000000040f0f7c24 */ /* 0x000fe2000f8e02ff */
[----:B-1----:R-:W-:Y:S01]  /*3af0*/  LEA R5, P1, R10, R246, 0x1 ;  /* 0x000000f60a057211 */ /* 0x002fe200078208ff */
[----:B------:R0:W-:Y:S01]  /*3b00*/  STL [R1+0x154], R20 ;  /* 0x0001541401007387 */ /* 0x0001e20000100800 */
[C---:B------:R-:W-:Y:S01]  /*3b10*/  SEL R18, R3.reuse, R18, !P0 ;  /* 0x0000001203127207 */ /* 0x040fe20004000000 */
[----:B------:R-:W-:Y:S01]  /*3b20*/  IMAD R16, R16, UR4, RZ ;  /* 0x0000000410107c24 */ /* 0x000fe2000f8e02ff */
[C---:B------:R-:W-:Y:S01]  /*3b30*/  SEL R19, R3.reuse, R19, !P0 ;  /* 0x0000001303137207 */ /* 0x040fe20004000000 */
[----:B------:R1:W-:Y:S01]  /*3b40*/  STL [R1+0x158], R5 ;  /* 0x0001580501007387 */ /* 0x0003e20000100800 */
[----:B------:R-:W-:Y:S01]  /*3b50*/  SEL R25, R3, R25, !P0 ;  /* 0x0000001903197207 */ /* 0x000fe20004000000 */
[----:B------:R-:W-:Y:S01]  /*3b60*/  IMAD R17, R17, UR4, RZ ;  /* 0x0000000411117c24 */ /* 0x000fe2000f8e02ff */
[C---:B------:R-:W-:Y:S01]  /*3b70*/  SEL R26, R3.reuse, R26, !P0 ;  /* 0x0000001a031a7207 */ /* 0x040fe20004000000 */
[----:B------:R-:W-:Y:S01]  /*3b80*/  IMAD R18, R18, UR4, RZ ;  /* 0x0000000412127c24 */ /* 0x000fe2000f8e02ff */
[----:B------:R-:W-:Y:S01]  /*3b90*/  SEL R27, R3, R27, !P0 ;  /* 0x0000001b031b7207 */ /* 0x000fe20004000000 */
[----:B------:R-:W-:Y:S01]  /*3ba0*/  IMAD R19, R19, UR4, RZ ;  /* 0x0000000413137c24 */ /* 0x000fe2000f8e02ff */
[----:B------:R-:W-:Y:S01]  /*3bb0*/  SEL R28, R3, R28, !P0 ;  /* 0x0000001c031c7207 */ /* 0x000fe20004000000 */
[----:B------:R-:W-:Y:S01]  /*3bc0*/  IMAD R25, R25, UR4, RZ ;  /* 0x0000000419197c24 */ /* 0x000fe2000f8e02ff */
[C---:B------:R-:W-:Y:S01]  /*3bd0*/  SEL R29, R3.reuse, R29, !P0 ;  /* 0x0000001d031d7207 */ /* 0x040fe20004000000 */
        /* <DEDUP_REMOVED lines=89> */
[----:B------:R-:W-:Y:S01]  /*4170*/  SEL R3, R3, R80, !P0 ;  /* 0x0000005003037207 */ /* 0x000fe20004000000 */
[----:B------:R-:W-:Y:S01]  /*4180*/  IMAD R98, R98, UR4, RZ ;  /* 0x0000000462627c24 */ /* 0x000fe2000f8e02ff */
[-C--:B--2---:R-:W-:Y:S01]  /*4190*/  LEA R21, P0, R11, R246.reuse, 0x1 ;  /* 0x000000f60b157211 */ /* 0x084fe200078008ff */
[----:B------:R-:W-:Y:S01]  /*41a0*/  IMAD R100, R100, UR4, RZ ;  /* 0x0000000464647c24 */ /* 0x000fe2000f8e02ff */
[-C--:B0-----:R-:W-:Y:S01]  /*41b0*/  LEA R20, P4, R12, R246.reuse, 0x1 ;  /* 0x000000f60c147211 */ /* 0x081fe200078808ff */
[----:B------:R-:W-:Y:S01]  /*41c0*/  IMAD R102, R102, UR4, RZ ;  /* 0x0000000466667c24 */ /* 0x000fe2000f8e02ff */
[-C--:B-1----:R-:W-:Y:S01]  /*41d0*/  LEA.HI.X.SX32 R5, R6, R247.reuse, 0x1, P6 ;  /* 0x000000f706057211 */ /* 0x082fe200030f0eff */
[----:B------:R-:W-:Y:S01]  /*41e0*/  STL [R1+0x15c], R21 ;  /* 0x00015c1501007387 */ /* 0x000fe20000100800 */
[----:B------:R-:W-:Y:S01]  /*41f0*/  LEA R6, P6, R13, R246, 0x1 ;  /* 0x000000f60d067211 */ /* 0x000fe200078c08ff */
[----:B------:R-:W-:Y:S01]  /*4200*/  IMAD R3, R3, UR4, RZ ;  /* 0x0000000403037c24 */ /* 0x000fe2000f8e02ff */
[-C--:B------:R-:W-:Y:S01]  /*4210*/  LEA.HI.X.SX32 R7, R7, R247.reuse, 0x1, P5 ;  /* 0x000000f707077211 */ /* 0x080fe200028f0eff */
[----:B------:R-:W-:Y:S01]  /*4220*/  STL [R1+0x160], R20 ;  /* 0x0001601401007387 */ /* 0x000fe20000100800 */
[----:B------:R-:W-:-:S02]  /*4230*/  LEA.HI.X.SX32 R250, R10, R247, 0x1, P1 ;  /* 0x000000f70afa7211 */ /* 0x000fc400008f0eff */
[----:B------:R-:W-:Y:S02]  /*4240*/  CS2R R80, SRZ ;  /* 0x0000000000507805 */ /* 0x000fe4000001ff00 */
[----:B------:R-:W-:Y:S01]  /*4250*/  LEA.HI.X.SX32 R248, R11, R247, 0x1, P0 ;  /* 0x000000f70bf87211 */ /* 0x000fe200000f0eff */
[----:B------:R0:W-:Y:S01]  /*4260*/  STL [R1+0x80], R5 ;  /* 0x0000800501007387 */ /* 0x0001e20000100800 */
[----:B------:R-:W-:Y:S02]  /*4270*/  CS2R R76, SRZ ;  /* 0x00000000004c7805 */ /* 0x000fe4000001ff00 */
[----:B------:R-:W-:Y:S01]  /*4280*/  CS2R R78, SRZ ;  /* 0x00000000004e7805 */ /* 0x000fe2000001ff00 */
[----:B------:R-:W-:Y:S01]  /*4290*/  ULDC.64 UR4, c[0x0][0x210] ;  /* 0x0000840000047ab9 */ /* 0x000fe20000000a00 */
[----:B------:R1:W-:Y:S04]  /*42a0*/  STL [R1+0x164], R6 ;  /* 0x0001640601007387 */ /* 0x0003e80000100800 */
[----:B------:R2:W-:Y:S01]  /*42b0*/  STL [R1+0x84], R7 ;  /* 0x0000840701007387 */ /* 0x0005e20000100800 */
[----:B0-----:R-:W-:-:S02]  /*42c0*/  LEA R5, P5, R14, R246, 0x1 ;  /* 0x000000f60e057211 */ /* 0x001fc400078a08ff */
[----:B-1----:R-:W-:-:S03]  /*42d0*/  LEA.HI.X.SX32 R6, R8, R247, 0x1, P3 ;  /* 0x000000f708067211 */ /* 0x002fc600018f0eff */
[----:B------:R0:W-:Y:S01]  /*42e0*/  STL [R1+0x168], R5 ;  /* 0x0001680501007387 */ /* 0x0001e20000100800 */
[----:B--2---:R-:W-:-:S03]  /*42f0*/  LEA R7, P3, R15, R246, 0x1 ;  /* 0x000000f60f077211 */ /* 0x004fc600078608ff */
[----:B------:R1:W-:Y:S04]  /*4300*/  STL [R1+0x88], R6 ;  /* 0x0000880601007387 */ /* 0x0003e80000100800 */
[----:B------:R2:W-:Y:S01]  /*4310*/  STL [R1+0x16c], R7 ;  /* 0x00016c0701007387 */ /* 0x0005e20000100800 */
[----:B0-----:R-:W-:Y:S02]  /*4320*/  LEA.HI.X.SX32 R5, R9, R247, 0x1, P2 ;  /* 0x000000f709057211 */ /* 0x001fe400010f0eff */
[----:B-1----:R-:W-:-:S03]  /*4330*/  LEA R6, P2, R16, R246, 0x1 ;  /* 0x000000f610067211 */ /* 0x002fc600078408ff */
[----:B------:R0:W-:Y:S01]  /*4340*/  STL [R1+0x8c], R5 ;  /* 0x00008c0501007387 */ /* 0x0001e20000100800 */
[----:B--2---:R-:W-:-:S03]  /*4350*/  LEA R7, P0, R18, R246, 0x1 ;  /* 0x000000f612077211 */ /* 0x004fc600078008ff */
[----:B------:R-:W-:Y:S01]  /*4360*/  STL [R1+0x170], R6 ;  /* 0x0001700601007387 */ /* 0x000fe20000100800 */
[----:B0-----:R-:W-:-:S05]  /*4370*/  LEA R5, P1, R17, R246, 0x1 ;  /* 0x000000f611057211 */ /* 0x001fca00078208ff */
[----:B------:R0:W-:Y:S04]  /*4380*/  STL [R1+0x174], R5 ;  /* 0x0001740501007387 */ /* 0x0001e80000100800 */
[----:B------:R1:W-:Y:S01]  /*4390*/  STL [R1+0x178], R7 ;  /* 0x0001780701007387 */ /* 0x0003e20000100800 */
[-C--:B0-----:R-:W-:Y:S02]  /*43a0*/  LEA.HI.X.SX32 R5, R12, R247.reuse, 0x1, P4 ;  /* 0x000000f70c057211 */ /* 0x081fe400020f0eff */
[-C--:B------:R-:W-:Y:S02]  /*43b0*/  LEA R6, P4, R19, R246.reuse, 0x1 ;  /* 0x000000f613067211 */ /* 0x080fe400078808ff */
[----:B-1----:R-:W-:Y:S01]  /*43c0*/  LEA.HI.X.SX32 R7, R13, R247, 0x1, P6 ;  /* 0x000000f70d077211 */ /* 0x002fe200030f0eff */
[----:B------:R0:W-:Y:S04]  /*43d0*/  STL [R1+0x90], R5 ;  /* 0x0000900501007387 */ /* 0x0001e80000100800 */
[----:B------:R1:W-:Y:S04]  /*43e0*/  STL [R1+0x17c], R6 ;  /* 0x00017c0601007387 */ /* 0x0003e80000100800 */
[----:B------:R2:W-:Y:S01]  /*43f0*/  STL [R1+0x94], R7 ;  /* 0x0000940701007387 */ /* 0x0005e20000100800 */
[----:B0-----:R-:W-:-:S02]  /*4400*/  LEA R5, P6, R25, R246, 0x1 ;  /* 0x000000f619057211 */ /* 0x001fc400078c08ff */
[----:B-1----:R-:W-:-:S03]  /*4410*/  LEA.HI.X.SX32 R6, R14, R247, 0x1, P5 ;  /* 0x000000f70e067211 */ /* 0x002fc600028f0eff */
[----:B------:R0:W-:Y:S01]  /*4420*/  STL [R1], R5 ;  /* 0x0000000501007387 */ /* 0x0001e20000100800 */
[----:B--2---:R-:W-:-:S03]  /*4430*/  LEA R7, P5, R26, R246, 0x1 ;  /* 0x000000f61a077211 */ /* 0x004fc600078a08ff */
[----:B------:R1:W-:Y:S04]  /*4440*/  STL [R1+0x98], R6 ;  /* 0x0000980601007387 */ /* 0x0003e80000100800 */
[----:B------:R2:W-:Y:S01]  /*4450*/  STL [R1+0x4], R7 ;  /* 0x0000040701007387 */ /* 0x0005e20000100800 */
[----:B0-----:R-:W-:Y:S02]  /*4460*/  LEA.HI.X.SX32 R5, R15, R247, 0x1, P3 ;  /* 0x000000f70f057211 */ /* 0x001fe400018f0eff */
[----:B-1----:R-:W-:-:S03]  /*4470*/  LEA R6, P3, R27, R246, 0x1 ;  /* 0x000000f61b067211 */ /* 0x002fc600078608ff */
[----:B------:R0:W-:Y:S01]  /*4480*/  STL [R1+0x9c], R5 ;  /* 0x00009c0501007387 */ /* 0x0001e20000100800 */
[----:B--2---:R-:W-:-:S03]  /*4490*/  LEA.HI.X.SX32 R7, R16, R247, 0x1, P2 ;  /* 0x000000f710077211 */ /* 0x004fc600010f0eff */
[----:B------:R1:W-:Y:S04]  /*44a0*/  STL [R1+0x8], R6 ;  /* 0x0000080601007387 */ /* 0x0003e80000100800 */
[----:B------:R2:W-:Y:S01]  /*44b0*/  STL [R1+0xa0], R7 ;  /* 0x0000a00701007387 */ /* 0x0005e20000100800 */
[----:B0-----:R-:W-:Y:S02]  /*44c0*/  LEA R5, P2, R28, R246, 0x1 ;  /* 0x000000f61c057211 */ /* 0x001fe400078408ff */
        /* <DEDUP_REMOVED lines=62> */
[----:B------:R-:W-:Y:S02]  /*48b0*/  CS2R R36, SRZ ;  /* 0x0000000000247805 */ /* 0x000fe4000001ff00 */
[-C--:B--2---:R-:W-:Y:S01]  /*48c0*/  LEA R7, P0, R44, R246.reuse, 0x1 ;  /* 0x000000f62c077211 */ /* 0x084fe200078008ff */
[----:B------:R1:W-:Y:S04]  /*48d0*/  STL [R1+0xe0], R6 ;  /* 0x0000e00601007387 */ /* 0x0003e80000100800 */
[----:B------:R2:W-:Y:S01]  /*48e0*/  STL [R1+0x5c], R7 ;  /* 0x00005c0701007387 */ /* 0x0005e20000100800 */
[----:B0-----:R-:W-:Y:S02]  /*48f0*/  LEA.HI.X.SX32 R5, R38, R247, 0x1, P4 ;  /* 0x000000f726057211 */ /* 0x001fe400020f0eff */
[----:B-1----:R-:W-:-:S03]  /*4900*/  LEA R6, P4, R45, R246, 0x1 ;  /* 0x000000f62d067211 */ /* 0x002fc600078808ff */
[----:B------:R0:W-:Y:S01]  /*4910*/  STL [R1+0xe4], R5 ;  /* 0x0000e40501007387 */ /* 0x0001e20000100800 */
[----:B--2---:R-:W-:-:S03]  /*4920*/  LEA.HI.X.SX32 R7, R39, R247, 0x1, P6 ;  /* 0x000000f727077211 */ /* 0x004fc600030f0eff */
[----:B------:R1:W-:Y:S01]  /*4930*/  STL [R1+0x60], R6 ;  /* 0x0000600601007387 */ /* 0x0003e20000100800 */
[----:B------:R-:W-:-:S03]  /*4940*/  CS2R R38, SRZ ;  /* 0x0000000000267805 */ /* 0x000fc6000001ff00 */
[----:B------:R2:W-:Y:S01]  /*4950*/  STL [R1+0xe8], R7 ;  /* 0x0000e80701007387 */ /* 0x0005e20000100800 */
[----:B0-----:R-:W-:Y:S02]  /*4960*/  LEA R5, P6, R24, R246, 0x1 ;  /* 0x000000f618057211 */ /* 0x001fe400078c08ff */
[----:B-1----:R-:W-:-:S03]  /*4970*/  LEA.HI.X.SX32 R6, R40, R247, 0x1, P5 ;  /* 0x000000f728067211 */ /* 0x002fc600028f0eff */
[----:B------:R0:W-:Y:S01]  /*4980*/  STL [R1+0x64], R5 ;  /* 0x0000640501007387 */ /* 0x0001e20000100800 */
[----:B--2---:R-:W-:-:S03]  /*4990*/  LEA R7, P5, R48, R246, 0x1 ;  /* 0x000000f630077211 */ /* 0x004fc600078a08ff */
[----:B------:R1:W-:Y:S04]  /*49a0*/  STL [R1+0xec], R6 ;  /* 0x0000ec0601007387 */ /* 0x0003e80000100800 */
[----:B------:R2:W-:Y:S01]  /*49b0*/  STL [R1+0x68], R7 ;  /* 0x0000680701007387 */ /* 0x0005e20000100800 */
[-C--:B0-----:R-:W-:Y:S02]  /*49c0*/  LEA.HI.X.SX32 R5, R41, R247.reuse, 0x1, P3 ;  /* 0x000000f729057211 */ /* 0x081fe400018f0eff */
[----:B------:R-:W-:Y:S02]  /*49d0*/  CS2R R40, SRZ ;  /* 0x0000000000287805 */ /* 0x000fe4000001ff00 */
[----:B-1----:R-:W-:Y:S01]  /*49e0*/  LEA R6, P3, R50, R246, 0x1 ;  /* 0x000000f632067211 */ /* 0x002fe200078608ff */
        /* <DEDUP_REMOVED lines=29> */
[----:B------:R1:W-:Y:S01]  /*4bc0*/  STL [R1+0x18c], R6 ;  /* 0x00018c0601007387 */ /* 0x0003e20000100800 */
[-C--:B------:R-:W-:Y:S02]  /*4bd0*/  LEA.HI.X.SX32 R207, R60, R247.reuse, 0x1, P5 ;  /* 0x000000f73ccf7211 */ /* 0x080fe400028f0eff */
[----:B------:R-:W-:Y:S02]  /*4be0*/  CS2R R60, SRZ ;  /* 0x00000000003c7805 */ /* 0x000fe4000001ff00 */
[----:B------:R-:W-:Y:S01]  /*4bf0*/  CS2R R50, SRZ ;  /* 0x0000000000327805 */ /* 0x000fe2000001ff00 */
[----:B------:R2:W-:Y:S01]  /*4c00*/  STL [R1+0x10c], R7 ;  /* 0x00010c0701007387 */ /* 0x0005e20000100800 */
[----:B0-----:R-:W-:Y:S02]  /*4c10*/  LEA R5, P3, R62, R246, 0x1 ;  /* 0x000000f63e057211 */ /* 0x001fe400078608ff */
[----:B-1----:R-:W-:-:S03]  /*4c20*/  LEA.HI.X.SX32 R6, R52, R247, 0x1, P2 ;  /* 0x000000f734067211 */ /* 0x002fc600010f0eff */
[----:B------:R0:W-:Y:S01]  /*4c30*/  STL [R1+0x190], R5 ;  /* 0x0001900501007387 */ /* 0x0001e20000100800 */
[-C--:B------:R-:W-:Y:S02]  /*4c40*/  LEA.HI.X.SX32 R208, R62, R247.reuse, 0x1, P3 ;  /* 0x000000f73ed07211 */ /* 0x080fe400018f0eff */
[----:B------:R-:W-:Y:S02]  /*4c50*/  CS2R R62, SRZ ;  /* 0x00000000003e7805 */ /* 0x000fe4000001ff00 */
[C---:B--2---:R-:W-:Y:S01]  /*4c60*/  LEA R7, P2, R64.reuse, R246, 0x1 ;  /* 0x000000f640077211 */ /* 0x044fe200078408ff */
[----:B------:R1:W-:Y:S01]  /*4c70*/  STL [R1+0x110], R6 ;  /* 0x0001100601007387 */ /* 0x0003e20000100800 */
[----:B------:R-:W-:Y:S02]  /*4c80*/  CS2R R52, SRZ ;  /* 0x0000000000347805 */ /* 0x000fe4000001ff00 */
[----:B------:R-:W-:Y:S01]  /*4c90*/  LEA.HI.X.SX32 R210, R64, R247, 0x1, P2 ;  /* 0x000000f740d27211 */ /* 0x000fe200010f0eff */
[----:B------:R2:W-:Y:S01]  /*4ca0*/  STL [R1+0x194], R7 ;  /* 0x0001940701007387 */ /* 0x0005e20000100800 */
[----:B------:R-:W-:-:S02]  /*4cb0*/  CS2R R64, SRZ ;  /* 0x0000000000407805 */ /* 0x000fc4000001ff00 */
        /* <DEDUP_REMOVED lines=19> */
[----:B------:R-:W-:Y:S01]  /*4df0*/  STL [R1+0x1a0], R7 ;  /* 0x0001a00701007387 */ /* 0x000fe20000100800 */
[----:B------:R-:W-:-:S02]  /*4e00*/  CS2R R70, SRZ ;  /* 0x0000000000467805 */ /* 0x000fc4000001ff00 */
[-C--:B0-----:R-:W-:Y:S02]  /*4e10*/  LEA.HI.X.SX32 R5, R58, R247.reuse, 0x1, P6 ;  /* 0x000000f73a057211 */ /* 0x081fe400030f0eff */
[----:B------:R-:W-:Y:S02]  /*4e20*/  CS2R R58, SRZ ;  /* 0x00000000003a7805 */ /* 0x000fe4000001ff00 */
[C---:B-1----:R-:W-:Y:S01]  /*4e30*/  LEA R6, P6, R72.reuse, R246, 0x1 ;  /* 0x000000f648067211 */ /* 0x042fe200078c08ff */
[----:B------:R0:W-:Y:S03]  /*4e40*/  STL [R1+0x120], R5 ;  /* 0x0001200501007387 */ /* 0x0001e60000100800 */
[----:B------:R-:W-:Y:S01]  /*4e50*/  LEA.HI.X.SX32 R218, R72, R247, 0x1, P6 ;  /* 0x000000f748da7211 */ /* 0x000fe200030f0eff */
[----:B------:R1:W-:Y:S01]  /*4e60*/  STL [R1+0x1a4], R6 ;  /* 0x0001a40601007387 */ /* 0x0003e20000100800 */
[----:B------:R-:W-:-:S02]  /*4e70*/  CS2R R72, SRZ ;  /* 0x0000000000487805 */ /* 0x000fc4000001ff00 */
[-C--:B0-----:R-:W-:Y:S02]  /*4e80*/  LEA R5, P5, R22, R246.reuse, 0x1 ;  /* 0x000000f616057211 */ /* 0x081fe400078a08ff */
[----:B-1----:R-:W-:-:S03]  /*4e90*/  LEA R6, P3, R74, R246, 0x1 ;  /* 0x000000f64a067211 */ /* 0x002fc600078608ff */
[----:B------:R0:W-:Y:S01]  /*4ea0*/  STL [R1+0x1a8], R5 ;  /* 0x0001a80501007387 */ /* 0x0001e20000100800 */
[-C--:B------:R-:W-:Y:S02]  /*4eb0*/  LEA.HI.X.SX32 R220, R22, R247.reuse, 0x1, P5 ;  /* 0x000000f716dc7211 */ /* 0x080fe400028f0eff */
[----:B------:R-:W-:Y:S01]  /*4ec0*/  LEA.HI.X.SX32 R222, R74, R247, 0x1, P3 ;  /* 0x000000f74ade7211 */ /* 0x000fe200018f0eff */
[----:B------:R1:W-:Y:S01]  /*4ed0*/  STL [R1+0x1ac], R6 ;  /* 0x0001ac0601007387 */ /* 0x0003e20000100800 */
[----:B------:R-:W-:Y:S02]  /*4ee0*/  CS2R R74, SRZ ;  /* 0x00000000004a7805 */ /* 0x000fe4000001ff00 */
[-C--:B0-----:R-:W-:Y:S02]  /*4ef0*/  LEA R5, P2, R82, R246.reuse, 0x1 ;  /* 0x000000f652057211 */ /* 0x081fe400078408ff */
[----:B-1----:R-:W-:-:S03]  /*4f00*/  LEA R6, P1, R84, R246, 0x1 ;  /* 0x000000f654067211 */ /* 0x002fc600078208ff */
[----:B------:R0:W-:Y:S01]  /*4f10*/  STL [R1+0x1b0], R5 ;  /* 0x0001b00501007387 */ /* 0x0001e20000100800 */
[-C--:B------:R-:W-:Y:S02]  /*4f20*/  LEA.HI.X.SX32 R224, R82, R247.reuse, 0x1, P2 ;  /* 0x000000f752e07211 */ /* 0x080fe400010f0eff */
[----:B------:R-:W-:Y:S02]  /*4f30*/  CS2R R82, SRZ ;  /* 0x0000000000527805 */ /* 0x000fe4000001ff00 */
[----:B------:R-:W-:Y:S01]  /*4f40*/  LEA.HI.X.SX32 R226, R84, R247, 0x1, P1 ;  /* 0x000000f754e27211 */ /* 0x000fe200008f0eff */
[----:B------:R1:W-:Y:S01]  /*4f50*/  STL [R1+0x1b4], R6 ;  /* 0x0001b40601007387 */ /* 0x0003e20000100800 */
[-C--:B0-----:R-:W-:Y:S02]  /*4f60*/  LEA R5, P0, R86, R246.reuse, 0x1 ;  /* 0x000000f656057211 */ /* 0x081fe400078008ff */
[----:B-1----:R-:W-:-:S03]  /*4f70*/  LEA R6, P4, R88, R246, 0x1 ;  /* 0x000000f658067211 */ /* 0x002fc600078808ff */
[----:B------:R0:W-:Y:S01]  /*4f80*/  STL [R1+0x1b8], R5 ;  /* 0x0001b80501007387 */ /* 0x0001e20000100800 */
[----:B------:R-:W-:Y:S01]  /*4f90*/  LEA.HI.X.SX32 R7, R86, R247, 0x1, P0 ;  /* 0x000000f756077211 */ /* 0x000fe200000f0eff */
[----:B------:R-:W-:Y:S02]  /*4fa0*/  IMAD.WIDE R86, R0, 0x2, RZ ;  /* 0x0000000200567825 */ /* 0x000fe400078e02ff */
[----:B------:R1:W-:Y:S01]  /*4fb0*/  STL [R1+0x1bc], R6 ;  /* 0x0001bc0601007387 */ /* 0x0003e20000100800 */
[-C--:B0-----:R-:W-:Y:S02]  /*4fc0*/  LEA R5, P6, R90, R246.reuse, 0x1 ;  /* 0x000000f65a057211 */ /* 0x081fe400078c08ff */
[----:B-1----:R-:W-:-:S03]  /*4fd0*/  LEA R6, P5, R92, R246, 0x1 ;  /* 0x000000f65c067211 */ /* 0x002fc600078a08ff */
[----:B------:R0:W-:Y:S04]  /*4fe0*/  STL [R1+0x1c0], R5 ;  /* 0x0001c00501007387 */ /* 0x0001e80000100800 */
        /* <DEDUP_REMOVED lines=8> */
[----:B------:R1:W-:Y:S04]  /*5070*/  STL [R1+0x124], R7 ;  /* 0x0001240701007387 */ /* 0x0003e80000100800 */
[----:B------:R2:W-:Y:S01]  /*5080*/  STL [R1+0x1d8], R6 ;  /* 0x0001d80601007387 */ /* 0x0005e20000100800 */
[----:B0-----:R-:W-:Y:S02]  /*5090*/  LEA.HI.X.SX32 R5, R88, R247, 0x1, P4 ;  /* 0x000000f758057211 */ /* 0x001fe400020f0eff */
[----:B------:R-:W-:-:S02]  /*50a0*/  CS2R R88, SRZ ;  /* 0x0000000000587805 */ /* 0x000fc4000001ff00 */
[----:B-1----:R-:W-:Y:S01]  /*50b0*/  LEA R7, P4, R102, R246, 0x1 ;  /* 0x000000f666077211 */ /* 0x002fe200078808ff */
        /* <DEDUP_REMOVED lines=8> */
[----:B------:R-:W-:Y:S02]  /*5140*/  CS2R R92, SRZ ;  /* 0x00000000005c7805 */ /* 0x000fe4000001ff00 */
[----:B--2---:R-:W-:Y:S01]  /*5150*/  LEA.HI.X.SX32 R6, R94, R247, 0x1, P3 ;  /* 0x000000f75e067211 */ /* 0x004fe200018f0eff */
[----:B------:R1:W-:Y:S01]  /*5160*/  STL [R1+0x130], R7 ;  /* 0x0001300701007387 */ /* 0x0003e20000100800 */
[----:B------:R-:W-:-:S03]  /*5170*/  CS2R R94, SRZ ;  /* 0x00000000005e7805 */ /* 0x000fc6000001ff00 */
[----:B------:R2:W-:Y:S01]  /*5180*/  STL [R1+0x134], R6 ;  /* 0x0001340601007387 */ /* 0x0005e20000100800 */
[-C--:B0-----:R-:W-:Y:S02]  /*5190*/  LEA.HI.X.SX32 R5, R96, R247.reuse, 0x1, P2 ;  /* 0x000000f760057211 */ /* 0x081fe400010f0eff */
[----:B------:R-:W-:Y:S02]  /*51a0*/  CS2R R96, SRZ ;  /* 0x0000000000607805 */ /* 0x000fe4000001ff00 */
[-C--:B-1----:R-:W-:Y:S01]  /*51b0*/  LEA.HI.X.SX32 R7, R98, R247.reuse, 0x1, P1 ;  /* 0x000000f762077211 */ /* 0x082fe200008f0eff */
[----:B------:R0:W-:Y:S01]  /*51c0*/  STL [R1+0x138], R5 ;  /* 0x0001380501007387 */ /* 0x0001e20000100800 */
[----:B------:R-:W-:Y:S02]  /*51d0*/  CS2R R98, SRZ ;  /* 0x0000000000627805 */ /* 0x000fe4000001ff00 */
[----:B--2---:R-:W-:Y:S01]  /*51e0*/  LEA.HI.X.SX32 R6, R100, R247, 0x1, P0 ;  /* 0x000000f764067211 */ /* 0x004fe200000f0eff */
[----:B------:R1:W-:Y:S01]  /*51f0*/  STL [R1+0x13c], R7 ;  /* 0x00013c0701007387 */ /* 0x0003e20000100800 */
[----:B------:R-:W-:-:S03]  /*5200*/  CS2R R100, SRZ ;  /* 0x0000000000647805 */ /* 0x000fc6000001ff00 */
[----:B------:R-:W-:Y:S01]  /*5210*/  STL [R1+0x140], R6 ;  /* 0x0001400601007387 */ /* 0x000fe20000100800 */
[-C--:B0-----:R-:W-:Y:S02]  /*5220*/  LEA.HI.X.SX32 R5, R102, R247.reuse, 0x1, P4 ;  /* 0x000000f766057211 */ /* 0x081fe400020f0eff */
[----:B------:R-:W-:Y:S02]  /*5230*/  CS2R R102, SRZ ;  /* 0x0000000000667805 */ /* 0x000fe4000001ff00 */
[----:B------:R-:W-:Y:S01]  /*5240*/  LEA.HI.X.SX32 R247, R3, R247, 0x1, P6 ;  /* 0x000000f703f77211 */ /* 0x000fe200030f0eff */
[----:B------:R-:W-:Y:S01]  /*5250*/  IMAD.U32 R3, RZ, RZ, UR8 ;  /* 0x00000008ff037e24 */ /* 0x000fe2000f8e00ff */
[----:B-1----:R-:W0:Y:S01]  /*5260*/  LDC R7, c[0x0][0x238] ;  /* 0x00008e00ff077b82 */ /* 0x002e220000000800 */
[----:B------:R1:W-:Y:S02]  /*5270*/  STL [R1+0x144], R5 ;  /* 0x0001440501007387 */ /* 0x0003e40000100800 */
[----:B-1----:R-:W-:-:S02]  /*5280*/  IMAD R5, R168, UR6, RZ ;  /* 0x00000006a8057c24 */ /* 0x002fc4000f8e02ff */
[----:B------:R-:W-:Y:S01]  /*5290*/  IMAD.WIDE R168, R2, 0x2, RZ ;  /* 0x0000000202a87825 */ /* 0x000fe200078e02ff */
[----:B------:R-:W-:Y:S02]  /*52a0*/  SHF.R.S32.HI R2, RZ, 0x5, R4 ;  /* 0x00000005ff027819 */ /* 0x000fe40000011404 */
[----:B------:R-:W-:Y:S02]  /*52b0*/  SHF.R.S32.HI R6, RZ, 0x1f, R5 ;  /* 0x0000001fff067819 */ /* 0x000fe40000011405 */
[----:B------:R-:W-:Y:S02]  /*52c0*/  STL.64 [R1+0x20], R168 ;  /* 0x000020a801007387 */ /* 0x000fe40000100a00 */
[----:B------:R-:W-:Y:S02]  /*52d0*/  SHF.L.U64.HI R0, R5, 0x1, R6 ;  /* 0x0000000105007819 */ /* 0x000fe40000010206 */
[----:B------:R1:W-:Y:S01]  /*52e0*/  STL [R1+0x3c8], R2 ;  /* 0x0003c80201007387 */ /* 0x0003e20000100800 */
[----:B0-----:R-:W-:-:S02]  /*52f0*/  IMAD R8, R7, 0x1f, RZ ;  /* 0x0000001f07087824 */ /* 0x001fc400078e02ff */
[----:B------:R-:W-:Y:S01]  /*5300*/  IMAD R9, R7, 0x1e, RZ ;  /* 0x0000001e07097824 */ /* 0x000fe200078e02ff */
[----:B------:R-:W-:Y:S01]  /*5310*/  STL.64 [R1+0x28], R86 ;  /* 0x0000285601007387 */ /* 0x000fe20000100a00 */
[----:B------:R-:W-:-:S04]  /*5320*/  IMAD.WIDE R170, R8, 0x2, R86 ;  /* 0x0000000208aa7825 */ /* 0x000fc800078e0256 */
[----:B-1----:R-:W-:Y:S02]  /*5330*/  IMAD.SHL.U32 R2, R5, 0x2, RZ ;  /* 0x0000000205027824 */ /* 0x002fe400078e00ff */
[----:B------:R-:W-:-:S04]  /*5340*/  IMAD.WIDE R4, R8, 0x2, R168 ;  /* 0x0000000208047825 */ /* 0x000fc800078e02a8 */
[----:B------:R-:W-:Y:S01]  /*5350*/  IMAD.WIDE R172, R9, 0x2, R168 ;  /* 0x0000000209ac7825 */ /* 0x000fe200078e02a8 */
[----:B------:R0:W-:Y:S03]  /*5360*/  STL.64 [R1+0x3c0], R4 ;  /* 0x0003c00401007387 */ /* 0x0001e60000100a00 */
[C---:B------:R-:W-:Y:S01]  /*5370*/  IMAD R10, R7.reuse, 0x1d, RZ ;  /* 0x0000001d070a7824 */ /* 0x040fe200078e02ff */
[----:B------:R1:W-:Y:S01]  /*5380*/  STL.64 [R1+0x3b8], R170 ;  /* 0x0003b8aa01007387 */ /* 0x0003e20000100a00 */
[C---:B------:R-:W-:Y:S02]  /*5390*/  IMAD R11, R7.reuse, 0x1c, RZ ;  /* 0x0000001c070b7824 */ /* 0x040fe400078e02ff */
[C---:B------:R-:W-:Y:S01]  /*53a0*/  IMAD R12, R7.reuse, 0x1b, RZ ;  /* 0x0000001b070c7824 */ /* 0x040fe200078e02ff */
[----:B------:R-:W-:Y:S01]  /*53b0*/  STL.64 [R1+0x3b0], R172 ;  /* 0x0003b0ac01007387 */ /* 0x000fe20000100a00 */
[----:B------:R-:W-:-:S02]  /*53c0*/  IMAD R13, R7, 0x1a, RZ ;  /* 0x0000001a070d7824 */ /* 0x000fc400078e02ff */
[----:B------:R-:W-:Y:S02]  /*53d0*/  IMAD R14, R7, 0x19, RZ ;  /* 0x00000019070e7824 */ /* 0x000fe400078e02ff */
[----:B0-----:R-:W-:-:S04]  /*53e0*/  IMAD.WIDE R4, R9, 0x2, R86 ;  /* 0x0000000209047825 */ /* 0x001fc800078e0256 */
[C---:B-1----:R-:W-:Y:S01]  /*53f0*/  IMAD.WIDE R170, R10.reuse, 0x2, R168 ;  /* 0x000000020aaa7825 */ /* 0x042fe200078e02a8 */
[----:B------:R0:W-:Y:S03]  /*5400*/  STL.64 [R1+0x3a8], R4 ;  /* 0x0003a80401007387 */ /* 0x0001e60000100a00 */
[----:B------:R-:W-:Y:S01]  /*5410*/  IMAD.WIDE R8, R10, 0x2, R86 ;  /* 0x000000020a087825 */ /* 0x000fe200078e0256 */
[----:B------:R-:W-:Y:S03]  /*5420*/  STL.64 [R1+0x3a0], R170 ;  /* 0x0003a0aa01007387 */ /* 0x000fe60000100a00 */
[C---:B------:R-:W-:Y:S01]  /*5430*/  IMAD R15, R7.reuse, 0x18, RZ ;  /* 0x00000018070f7824 */ /* 0x040fe200078e02ff */
[----:B------:R1:W-:Y:S01]  /*5440*/  STL.64 [R1+0x398], R8 ;  /* 0x0003980801007387 */ /* 0x0003e20000100a00 */
[----:B------:R-:W-:-:S02]  /*5450*/  IMAD R16, R7, 0x17, RZ ;  /* 0x0000001707107824 */ /* 0x000fc400078e02ff */
[----:B------:R-:W-:Y:S02]  /*5460*/  IMAD R17, R7, 0x16, RZ ;  /* 0x0000001607117824 */ /* 0x000fe400078e02ff */
[----:B0-----:R-:W-:-:S04]  /*5470*/  IMAD.WIDE R4, R11, 0x2, R168 ;  /* 0x000000020b047825 */ /* 0x001fc800078e02a8 */
[----:B------:R-:W-:Y:S01]  /*5480*/  IMAD.WIDE R10, R11, 0x2, R86 ;  /* 0x000000020b0a7825 */ /* 0x000fe200078e0256 */
[----:B------:R0:W-:Y:S03]  /*5490*/  STL.64 [R1+0x390], R4 ;  /* 0x0003900401007387 */ /* 0x0001e60000100a00 */
[----:B-1----:R-:W-:Y:S01]  /*54a0*/  IMAD.WIDE R8, R12, 0x2, R168 ;  /* 0x000000020c087825 */ /* 0x002fe200078e02a8 */
[----:B------:R1:W-:Y:S03]  /*54b0*/  STL.64 [R1+0x388], R10 ;  /* 0x0003880a01007387 */ /* 0x0003e60000100a00 */
[C---:B------:R-:W-:Y:S01]  /*54c0*/  IMAD R18, R7.reuse, 0x15, RZ ;  /* 0x0000001507127824 */ /* 0x040fe200078e02ff */
[----:B------:R2:W-:Y:S01]  /*54d0*/  STL.64 [R1+0x380], R8 ;  /* 0x0003800801007387 */ /* 0x0005e20000100a00 */
[----:B------:R-:W-:-:S02]  /*54e0*/  IMAD R19, R7, 0x14, RZ ;  /* 0x0000001407137824 */ /* 0x000fc400078e02ff */
[----:B------:R-:W-:Y:S02]  /*54f0*/  IMAD R20, R7, 0x13, RZ ;  /* 0x0000001307147824 */ /* 0x000fe400078e02ff */
[----:B0-----:R-:W-:-:S04]  /*5500*/  IMAD.WIDE R4, R12, 0x2, R86 ;  /* 0x000000020c047825 */ /* 0x001fc800078e0256 */
[C---:B-1----:R-:W-:Y:S01]  /*5510*/  IMAD.WIDE R10, R13.reuse, 0x2, R168 ;  /* 0x000000020d0a7825 */ /* 0x042fe200078e02a8 */
[----:B------:R0:W-:Y:S03]  /*5520*/  STL.64 [R1+0x378], R4 ;  /* 0x0003780401007387 */ /* 0x0001e60000100a00 */
[----:B--2---:R-:W-:Y:S01]  /*5530*/  IMAD.WIDE R8, R13, 0x2, R86 ;  /* 0x000000020d087825 */ /* 0x004fe200078e0256 */
[----:B------:R1:W-:Y:S03]  /*5540*/  STL.64 [R1+0x370], R10 ;  /* 0x0003700a01007387 */ /* 0x0003e60000100a00 */
[C---:B------:R-:W-:Y:S01]  /*5550*/  IMAD R21, R7.reuse, 0x12, RZ ;  /* 0x0000001207157824 */ /* 0x040fe200078e02ff */
[----:B------:R2:W-:Y:S01]  /*5560*/  STL.64 [R1+0x368], R8 ;  /* 0x0003680801007387 */ /* 0x0005e20000100a00 */
[----:B------:R-:W-:-:S02]  /*5570*/  IMAD R22, R7, 0x11, RZ ;  /* 0x0000001107167824 */ /* 0x000fc400078e02ff */
[----:B------:R-:W-:Y:S02]  /*5580*/  IMAD.SHL.U32 R23, R7, 0x10, RZ ;  /* 0x0000001007177824 */ /* 0x000fe400078e00ff */
[----:B0-----:R-:W-:-:S04]  /*5590*/  IMAD.WIDE R4, R14, 0x2, R168 ;  /* 0x000000020e047825 */ /* 0x001fc800078e02a8 */
[----:B-1----:R-:W-:Y:S01]  /*55a0*/  IMAD.WIDE R10, R14, 0x2, R86 ;  /* 0x000000020e0a7825 */ /* 0x002fe200078e0256 */
[----:B------:R0:W-:Y:S03]  /*55b0*/  STL.64 [R1+0x360], R4 ;  /* 0x0003600401007387 */ /* 0x0001e60000100a00 */
[----:B--2---:R-:W-:Y:S01]  /*55c0*/  IMAD.WIDE R8, R15, 0x2, R168 ;  /* 0x000000020f087825 */ /* 0x004fe200078e02a8 */
        /* <DEDUP_REMOVED lines=15> */
[----:B-1----:R-:W-:Y:S01]  /*56c0*/  IMAD.WIDE R10, R17, 0x2, R86 ;  /* 0x00000002110a7825 */ /* 0x002fe200078e0256 */
[----:B------:R0:W-:Y:S03]  /*56d0*/  STL.64 [R1+0x330], R4 ;  /* 0x0003300401007387 */ /* 0x0001e60000100a00 */
[----:B--2---:R-:W-:Y:S01]  /*56e0*/  IMAD.WIDE R8, R18, 0x2, R168 ;  /* 0x0000000212087825 */ /* 0x004fe200078e02a8 */
[----:B------:R1:W-:Y:S03]  /*56f0*/  STL.64 [R1+0x328], R10 ;  /* 0x0003280a01007387 */ /* 0x0003e60000100a00 */
[C---:B------:R-:W-:Y:S01]  /*5700*/  IMAD R30, R7.reuse, 0x9, RZ ;  /* 0x00000009071e7824 */ /* 0x040fe200078e02ff */
[----:B------:R2:W-:Y:S01]  /*5710*/  STL.64 [R1+0x320], R8 ;  /* 0x0003200801007387 */ /* 0x0005e20000100a00 */
[----:B------:R-:W-:-:S02]  /*5720*/  IMAD.SHL.U32 R31, R7, 0x8, RZ ;  /* 0x00000008071f7824 */ /* 0x000fc400078e00ff */
        /* <DEDUP_REMOVED lines=18> */
[----:B0-----:R-:W-:-:S04]  /*5850*/  IMAD.WIDE R4, R21, 0x2, R86 ;  /* 0x0000000215047825 */ /* 0x001fc800078e0256 */
[C---:B-1----:R-:W-:Y:S01]  /*5860*/  IMAD.WIDE R10, R22.reuse, 0x2, R168 ;  /* 0x00000002160a7825 */ /* 0x042fe200078e02a8 */
[----:B------:R0:W-:Y:S03]  /*5870*/  STL.64 [R1+0x2e8], R4 ;  /* 0x0002e80401007387 */ /* 0x0001e60000100a00 */
[----:B--2---:R-:W-:Y:S01]  /*5880*/  IMAD.WIDE R8, R22, 0x2, R86 ;  /* 0x0000000216087825 */ /* 0x004fe200078e0256 */
[----:B------:R1:W-:Y:S04]  /*5890*/  STL.64 [R1+0x2e0], R10 ;  /* 0x0002e00a01007387 */ /* 0x0003e80000100a00 */
[----:B------:R2:W-:Y:S01]  /*58a0*/  STL.64 [R1+0x2d8], R8 ;  /* 0x0002d80801007387 */ /* 0x0005e20000100a00 */
[----:B0-----:R-:W-:-:S04]  /*58b0*/  IMAD.WIDE R4, R23, 0x2, R168 ;  /* 0x0000000217047825 */ /* 0x001fc800078e02a8 */
[----:B-1----:R-:W-:Y:S01]  /*58c0*/  IMAD.WIDE R10, R23, 0x2, R86 ;  /* 0x00000002170a7825 */ /* 0x002fe200078e0256 */
[----:B------:R0:W-:Y:S03]  /*58d0*/  STL.64 [R1+0x2d0], R4 ;  /* 0x0002d00401007387 */ /* 0x0001e60000100a00 */
[C---:B--2---:R-:W-:Y:S01]  /*58e0*/  IMAD.WIDE R8, R24.reuse, 0x2, R168 ;  /* 0x0000000218087825 */ /* 0x044fe200078e02a8 */
[----:B------:R1:W-:Y:S04]  /*58f0*/  STL.64 [R1+0x2c8], R10 ;  /* 0x0002c80a01007387 */ /* 0x0003e80000100a00 */
[----:B------:R2:W-:Y:S01]  /*5900*/  STL.64 [R1+0x2c0], R8 ;  /* 0x0002c00801007387 */ /* 0x0005e20000100a00 */
        /* <DEDUP_REMOVED lines=51> */
[--C-:B--2---:R-:W-:Y:S01]  /*5c40*/  IMAD.WIDE R8, R85, 0x2, R86.reuse ;  /* 0x0000000255087825 */ /* 0x104fe200078e0256 */
[----:B------:R1:W-:Y:S04]  /*5c50*/  STL.64 [R1+0x1f0], R10 ;  /* 0x0001f00a01007387 */ /* 0x0003e80000100a00 */
[----:B------:R1:W-:Y:S01]  /*5c60*/  STL.64 [R1+0x1e8], R8 ;  /* 0x0001e80801007387 */ /* 0x0003e20000100a00 */
[----:B0-----:R-:W-:-:S05]  /*5c70*/  IMAD.WIDE R4, R7, 0x2, R86 ;  /* 0x0000000207047825 */ /* 0x001fca00078e0256 */
[----:B------:R1:W-:Y:S02]  /*5c80*/  STL.64 [R1+0x1e0], R4 ;  /* 0x0001e00401007387 */ /* 0x0003e40000100a00 */
.L_x_1:
[----:B------:R-:W2:Y:S04]  /*5c90*/  LDL.64 R6, [R1+0x28] ;  /* 0x0000280001067983 */ /* 0x000ea80000100a00 */
[----:B-1----:R-:W3:Y:S04]  /*5ca0*/  LDL.64 R8, [R1+0x1e0] ;  /* 0x0001e00001087983 */ /* 0x002ee80000100a00 */
[----:B------:R-:W4:Y:S04]  /*5cb0*/  LDL.64 R232, [R1+0x20] ;  /* 0x0000200001e87983 */ /* 0x000f280000100a00 */
[----:B------:R-:W3:Y:S04]  /*5cc0*/  LDL.64 R24, [R1+0x1e8] ;  /* 0x0001e80001187983 */ /* 0x000ee80000100a00 */
[----:B------:R-:W3:Y:S04]  /*5cd0*/  LDL.64 R184, [R1+0x1f8] ;  /* 0x0001f80001b87983 */ /* 0x000ee80000100a00 */
[----:B------:R-:W3:Y:S04]  /*5ce0*/  LDL.64 R228, [R1+0x1f0] ;  /* 0x0001f00001e47983 */ /* 0x000ee80000100a00 */
[----:B------:R-:W3:Y:S01]  /*5cf0*/  LDL.64 R170, [R1+0x200] ;  /* 0x0002000001aa7983 */ /* 0x000ee20000100a00 */
[----:B------:R-:W-:Y:S01]  /*5d00*/  ISETP.GT.AND P3, PT, R3, RZ, PT ;  /* 0x000000ff0300720c */ /* 0x000fe20003f64270 */
[----:B------:R-:W0:Y:S01]  /*5d10*/  LDC R195, c[0x0][0x238] ;  /* 0x00008e00ffc37b82 */ /* 0x000e220000000800 */
[----:B------:R-:W-:Y:S01]  /*5d20*/  PRMT R194, RZ, 0x7610, R194 ;  /* 0x00007610ffc27816 */ /* 0x000fe200000000c2 */
[----:B-----5:R1:W-:Y:S04]  /*5d30*/  STL [R1+0x3cc], R252 ;  /* 0x0003ccfc01007387 */ /* 0x0203e80000100800 */
[----:B------:R-:W3:Y:S04]  /*5d40*/  LDL.64 R18, [R1+0x208] ;  /* 0x0002080001127983 */ /* 0x000ee80000100a00 */
[----:B------:R-:W3:Y:S01]  /*5d50*/  LDL.64 R182, [R1+0x210] ;  /* 0x0002100001b67983 */ /* 0x000ee20000100a00 */
[----:B------:R-:W-:-:S03]  /*5d60*/  PRMT R193, RZ, 0x7610, R193 ;  /* 0x00007610ffc17816 */ /* 0x000fc600000000c1 */
[----:B------:R-:W3:Y:S01]  /*5d70*/  LDL.64 R174, [R1+0x218] ;  /* 0x0002180001ae7983 */ /* 0x000ee20000100a00 */
[----:B------:R-:W-:Y:S02]  /*5d80*/  PRMT R169, RZ, 0x7610, R169 ;  /* 0x00007610ffa97816 */ /* 0x000fe400000000a9 */
[----:B------:R-:W-:Y:S01]  /*5d90*/  PRMT R87, RZ, 0x7610, R87 ;  /* 0x00007610ff577816 */ /* 0x000fe20000000057 */
[----:B------:R-:W3:Y:S01]  /*5da0*/  LDL.64 R230, [R1+0x2d0] ;  /* 0x0002d00001e67983 */ /* 0x000ee20000100a00 */
[----:B------:R-:W-:Y:S02]  /*5db0*/  PRMT R33, RZ, 0x7610, R33 ;  /* 0x00007610ff217816 */ /* 0x000fe40000000021 */
[----:B------:R-:W-:Y:S01]  /*5dc0*/  PRMT R20, RZ, 0x7610, R20 ;  /* 0x00007610ff147816 */ /* 0x000fe20000000014 */
[----:B------:R-:W3:Y:S01]  /*5dd0*/  LDL.64 R236, [R1+0x300] ;  /* 0x0003000001ec7983 */ /* 0x000ee20000100a00 */
[----:B------:R-:W-:Y:S02]  /*5de0*/  PRMT R191, RZ, 0x7610, R191 ;  /* 0x00007610ffbf7816 */ /* 0x000fe400000000bf */
[----:B------:R-:W-:Y:S01]  /*5df0*/  PRMT R192, RZ, 0x7610, R192 ;  /* 0x00007610ffc07816 */ /* 0x000fe200000000c0 */
[----:B------:R-:W3:Y:S01]  /*5e00*/  LDL.64 R234, [R1+0x310] ;  /* 0x0003100001ea7983 */ /* 0x000ee20000100a00 */
[----:B------:R-:W-:-:S02]  /*5e10*/  PRMT R16, RZ, 0x7610, R16 ;  /* 0x00007610ff107816 */ /* 0x000fc40000000010 */
[----:B------:R-:W-:Y:S01]  /*5e20*/  PRMT R17, RZ, 0x7610, R17 ;  /* 0x00007610ff117816 */ /* 0x000fe20000000011 */
[----:B------:R-:W3:Y:S01]  /*5e30*/  LDL.64 R238, [R1+0x3a0] ;  /* 0x0003a00001ee7983 */ /* 0x000ee20000100a00 */
[----:B------:R-:W-:Y:S02]  /*5e40*/  PRMT R86, RZ, 0x7610, R86 ;  /* 0x00007610ff567816 */ /* 0x000fe40000000056 */
[----:B------:R-:W-:Y:S01]  /*5e50*/  PRMT R85, RZ, 0x7610, R85 ;  /* 0x00007610ff557816 */ /* 0x000fe20000000055 */
[----:B------:R-:W3:Y:S01]  /*5e60*/  LDL R211, [R1+0x74] ;  /* 0x0000740001d37983 */ /* 0x000ee20000100800 */
[----:B------:R-:W-:Y:S02]  /*5e70*/  PRMT R14, RZ, 0x7610, R14 ;  /* 0x00007610ff0e7816 */ /* 0x000fe4000000000e */
[----:B------:R-:W-:Y:S01]  /*5e80*/  PRMT R190, RZ, 0x7610, R190 ;  /* 0x00007610ffbe7816 */ /* 0x000fe200000000be */
[----:B------:R-:W3:Y:S01]  /*5e90*/  LDL R209, [R1+0x114] ;  /* 0x0001140001d17983 */ /* 0x000ee20000100800 */
[----:B------:R-:W-:-:S02]  /*5ea0*/  PRMT R13, RZ, 0x7610, R13 ;  /* 0x00007610ff0d7816 */ /* 0x000fc4000000000d */
[----:B------:R-:W-:Y:S01]  /*5eb0*/  PRMT R23, RZ, 0x7610, R23 ;  /* 0x00007610ff177816 */ /* 0x000fe20000000017 */
[----:B------:R-:W3:Y:S01]  /*5ec0*/  LDL R225, [R1+0x70] ;  /* 0x0000700001e17983 */ /* 0x000ee20000100800 */
        /* <DEDUP_REMOVED lines=18> */
[----:B--2---:R-:W-:-:S04]  /*5ff0*/  IADD3 R4, P0, R6, UR4, RZ ;  /* 0x0000000406047c10 */ /* 0x004fc8000ff1e0ff */
[----:B------:R-:W-:-:S05]  /*6000*/  IADD3.X R5, R7, UR5, RZ, P0, !PT ;  /* 0x0000000507057c10 */ /* 0x000fca00087fe4ff */
[----:B------:R3:W2:Y:S01]  /*6010*/  @P3 LDG.E.U16 R194, desc[UR10][R4.64] ;  /* 0x0000000a04c23981 */ /* 0x0006a2000c1e1500 */
[----:B----4-:R-:W-:-:S04]  /*6020*/  IADD3 R6, P2, R232, UR4, RZ ;  /* 0x00000004e8067c10 */ /* 0x010fc8000ff5e0ff */
[----:B------:R-:W-:Y:S02]  /*6030*/  IADD3.X R7, R233, UR5, RZ, P2, !PT ;  /* 0x00000005e9077c10 */ /* 0x000fe400097fe4ff */
[----:B---3--:R-:W-:-:S03]  /*6040*/  IADD3 R4, P1, R8, UR4, RZ ;  /* 0x0000000408047c10 */ /* 0x008fc6000ff3e0ff */
[----:B------:R3:W4:Y:S01]  /*6050*/  @P3 LDG.E.U16 R193, desc[UR10][R6.64] ;  /* 0x0000000a06c13981 */ /* 0x000722000c1e1500 */
[----:B------:R-:W-:Y:S02]  /*6060*/  ISETP.GT.AND P2, PT, R3, 0x2, PT ;  /* 0x000000020300780c */ /* 0x000fe40003f44270 */
[----:B------:R-:W-:Y:S02]  /*6070*/  IADD3.X R5, R9, UR5, RZ, P1, !PT ;  /* 0x0000000509057c10 */ /* 0x000fe40008ffe4ff */
[----:B------:R-:W-:Y:S02]  /*6080*/  IADD3 R8, P1, R24, UR4, RZ ;  /* 0x0000000418087c10 */ /* 0x000fe4000ff3e0ff */
[----:B------:R-:W-:Y:S02]  /*6090*/  ISETP.GT.AND P0, PT, R3, 0x1, PT ;  /* 0x000000010300780c */ /* 0x000fe40003f04270 */
[----:B------:R-:W-:Y:S02]  /*60a0*/  IADD3.X R9, R25, UR5, RZ, P1, !PT ;  /* 0x0000000519097c10 */ /* 0x000fe40008ffe4ff */
[----:B------:R-:W2:Y:S01]  /*60b0*/  LDL.64 R24, [R1+0x220] ;  /* 0x0002200001187983 */ /* 0x000ea20000100a00 */
[----:B---3--:R-:W-:-:S06]  /*60c0*/  PRMT R6, RZ, 0x7610, R6 ;  /* 0x00007610ff067816 */ /* 0x008fcc0000000006 */
[----:B------:R3:W4:Y:S04]  /*60d0*/  @P2 LDG.E.U16 R6, desc[UR10][R8.64] ;  /* 0x0000000a08062981 */ /* 0x000728000c1e1500 */
[----:B------:R1:W4:Y:S01]  /*60e0*/  @P0 LDG.E.U16 R169, desc[UR10][R4.64] ;  /* 0x0000000a04a90981 */ /* 0x000322000c1e1500 */
[----:B---3--:R-:W-:-:S04]  /*60f0*/  IADD3 R8, P4, R184, UR4, RZ ;  /* 0x00000004b8087c10 */ /* 0x008fc8000ff9e0ff */
[----:B------:R-:W-:Y:S02]  /*6100*/  IADD3.X R9, R185, UR5, RZ, P4, !PT ;  /* 0x00000005b9097c10 */ /* 0x000fe4000a7fe4ff */
[----:B-1----:R-:W-:Y:S01]  /*6110*/  IADD3 R4, P3, R228, UR4, RZ ;  /* 0x00000004e4047c10 */ /* 0x002fe2000ff7e0ff */
[----:B------:R-:W3:Y:S03]  /*6120*/  LDL.64 R184, [R1+0x230] ;  /* 0x0002300001b87983 */ /* 0x000ee60000100a00 */
[----:B------:R-:W-:Y:S02]  /*6130*/  IADD3.X R5, R229, UR5, RZ, P3, !PT ;  /* 0x00000005e5057c10 */ /* 0x000fe40009ffe4ff */
[----:B------:R-:W4:Y:S04]  /*6140*/  LDL.64 R228, [R1+0x228] ;  /* 0x0002280001e47983 */ /* 0x000f280000100a00 */
[----:B------:R1:W4:Y:S02]  /*6150*/  @P2 LDG.E.U16 R87, desc[UR10][R4.64] ;  /* 0x0000000a04572981 */ /* 0x000324000c1e1500 */
[----:B-1----:R-:W-:-:S04]  /*6160*/  IADD3 R4, P3, R170, UR4, RZ ;  /* 0x00000004aa047c10 */ /* 0x002fc8000ff7e0ff */
[----:B------:R-:W-:Y:S02]  /*6170*/  IADD3.X R5, R171, UR5, RZ, P3, !PT ;  /* 0x00000005ab057c10 */ /* 0x000fe40009ffe4ff */
[----:B------:R-:W4:Y:S01]  /*6180*/  LDL.64 R170, [R1+0x238] ;  /* 0x0002380001aa7983 */ /* 0x000f220000100a00 */
[C---:B------:R-:W-:Y:S02]  /*6190*/  ISETP.GT.AND P1, PT, R3.reuse, 0x3, PT ;  /* 0x000000030300780c */ /* 0x040fe40003f24270 */
[----:B------:R-:W-:-:S11]  /*61a0*/  ISETP.GT.AND P2, PT, R3, 0x4, PT ;  /* 0x000000040300780c */ /* 0x000fd60003f44270 */
[----:B------:R1:W4:Y:S04]  /*61b0*/  @P1 LDG.E.U16 R33, desc[UR10][R8.64] ;  /* 0x0000000a08211981 */ /* 0x000328000c1e1500 */
[----:B------:R0:W4:Y:S01]  /*61c0*/  @P1 LDG.E.U16 R20, desc[UR10][R4.64] ;  /* 0x0000000a04141981 */ /* 0x000122000c1e1500 */
[----:B-1----:R-:W-:Y:S02]  /*61d0*/  IADD3 R8, P4, R18, UR4, RZ ;  /* 0x0000000412087c10 */ /* 0x002fe4000ff9e0ff */
[----:B0-----:R-:W-:Y:S02]  /*61e0*/  IADD3 R4, P3, R182, UR4, RZ ;  /* 0x00000004b6047c10 */ /* 0x001fe4000ff7e0ff */
[----:B------:R-:W-:Y:S02]  /*61f0*/  IADD3.X R9, R19, UR5, RZ, P4, !PT ;  /* 0x0000000513097c10 */ /* 0x000fe4000a7fe4ff */
[----:B------:R-:W-:Y:S01]  /*6200*/  IADD3.X R5, R183, UR5, RZ, P3, !PT ;  /* 0x00000005b7057c10 */ /* 0x000fe20009ffe4ff */
[----:B------:R-:W4:Y:S04]  /*6210*/  LDL.64 R18, [R1+0x240] ;  /* 0x0002400001127983 */ /* 0x000f280000100a00 */
[----:B------:R-:W4:Y:S01]  /*6220*/  LDL.64 R182, [R1+0x248] ;  /* 0x0002480001b67983 */ /* 0x000f220000100a00 */
[----:B------:R-:W-:-:S03]  /*6230*/  ISETP.GT.AND P1, PT, R3, 0x5, PT ;  /* 0x000000050300780c */ /* 0x000fc60003f24270 */
[----:B------:R-:W4:Y:S04]  /*6240*/  @P2 LDG.E.U16 R191, desc[UR10][R4.64] ;  /* 0x0000000a04bf2981 */ /* 0x000f28000c1e1500 */
[----:B------:R0:W4:Y:S02]  /*6250*/  @P2 LDG.E.U16 R192, desc[UR10][R8.64] ;  /* 0x0000000a08c02981 */ /* 0x000124000c1e1500 */
[----:B0-----:R-:W-:-:S04]  /*6260*/  IADD3 R8, P4, R174, UR4, RZ ;  /* 0x00000004ae087c10 */ /* 0x001fc8000ff9e0ff */
[----:B------:R-:W-:Y:S02]  /*6270*/  IADD3.X R9, R175, UR5, RZ, P4, !PT ;  /* 0x00000005af097c10 */ /* 0x000fe4000a7fe4ff */
[----:B------:R-:W4:Y:S01]  /*6280*/  LDL.64 R174, [R1+0x250] ;  /* 0x0002500001ae7983 */ /* 0x000f220000100a00 */
[----:B------:R-:W-:-:S03]  /*6290*/  ISETP.GT.AND P2, PT, R3, 0x6, PT ;  /* 0x000000060300780c */ /* 0x000fc60003f44270 */
[----:B------:R-:W4:Y:S01]  /*62a0*/  @P1 LDG.E.U16 R17, desc[UR10][R8.64] ;  /* 0x0000000a08111981 */ /* 0x000f22000c1e1500 */
[----:B--2---:R-:W-:-:S04]  /*62b0*/  IADD3 R4, P3, R24, UR4, RZ ;  /* 0x0000000418047c10 */ /* 0x004fc8000ff7e0ff */
[----:B------:R-:W-:Y:S02]  /*62c0*/  IADD3.X R5, R25, UR5, RZ, P3, !PT ;  /* 0x0000000519057c10 */ /* 0x000fe40009ffe4ff */
[----:B------:R-:W2:Y:S04]  /*62d0*/  LDL.64 R24, [R1+0x258] ;  /* 0x0002580001187983 */ /* 0x000ea80000100a00 */
[----:B------:R3:W2:Y:S02]  /*62e0*/  @P1 LDG.E.U16 R16, desc[UR10][R4.64] ;  /* 0x0000000a04101981 */ /* 0x0006a4000c1e1500 */
[----:B---3--:R-:W-:-:S04]  /*62f0*/  IADD3 R4, P3, R184, UR4, RZ ;  /* 0x00000004b8047c10 */ /* 0x008fc8000ff7e0ff */
[----:B------:R-:W-:Y:S02]  /*6300*/  IADD3.X R5, R185, UR5, RZ, P3, !PT ;  /* 0x00000005b9057c10 */ /* 0x000fe40009ffe4ff */
[----:B----4-:R-:W-:Y:S01]  /*6310*/  IADD3 R8, P4, R228, UR4, RZ ;  /* 0x00000004e4087c10 */ /* 0x010fe2000ff9e0ff */
[----:B------:R-:W3:Y:S03]  /*6320*/  LDL.64 R184, [R1+0x268] ;  /* 0x0002680001b87983 */ /* 0x000ee60000100a00 */
[----:B------:R-:W-:Y:S01]  /*6330*/  IADD3.X R9, R229, UR5, RZ, P4, !PT ;  /* 0x00000005e5097c10 */ /* 0x000fe2000a7fe4ff */
[----:B------:R-:W4:Y:S04]  /*6340*/  @P2 LDG.E.U16 R85, desc[UR10][R4.64] ;  /* 0x0000000a04552981 */ /* 0x000f28000c1e1500 */
[----:B------:R-:W4:Y:S04]  /*6350*/  LDL.64 R228, [R1+0x260] ;  /* 0x0002600001e47983 */ /* 0x000f280000100a00 */
[----:B------:R0:W4:Y:S02]  /*6360*/  @P2 LDG.E.U16 R86, desc[UR10][R8.64] ;  /* 0x0000000a08562981 */ /* 0x000124000c1e1500 */
[----:B0-----:R-:W-:-:S04]  /*6370*/  IADD3 R8, P4, R170, UR4, RZ ;  /* 0x00000004aa087c10 */ /* 0x001fc8000ff9e0ff */
[----:B------:R-:W-:Y:S02]  /*6380*/  IADD3.X R9, R171, UR5, RZ, P4, !PT ;  /* 0x00000005ab097c10 */ /* 0x000fe4000a7fe4ff */
[----:B------:R-:W4:Y:S01]  /*6390*/  LDL.64 R170, [R1+0x270] ;  /* 0x0002700001aa7983 */ /* 0x000f220000100a00 */
[C---:B------:R-:W-:Y:S02]  /*63a0*/  ISETP.GT.AND P1, PT, R3.reuse, 0x7, PT ;  /* 0x000000070300780c */ /* 0x040fe40003f24270 */
[----:B------:R-:W-:-:S11]  /*63b0*/  ISETP.GT.AND P2, PT, R3, 0x8, PT ;  /* 0x000000080300780c */ /* 0x000fd60003f44270 */
[----:B------:R0:W4:Y:S01]  /*63c0*/  @P1 LDG.E.U16 R14, desc[UR10][R8.64] ;  /* 0x0000000a080e1981 */ /* 0x000122000c1e1500 */
[----:B------:R-:W-:Y:S02]  /*63d0*/  IADD3 R4, P3, R18, UR4, RZ ;  /* 0x0000000412047c10 */ /* 0x000fe4000ff7e0ff */
[----:B0-----:R-:W-:Y:S02]  /*63e0*/  IADD3 R8, P4, R182, UR4, RZ ;  /* 0x00000004b6087c10 */ /* 0x001fe4000ff9e0ff */
[----:B------:R-:W-:Y:S02]  /*63f0*/  IADD3.X R5, R19, UR5, RZ, P3, !PT ;  /* 0x0000000513057c10 */ /* 0x000fe40009ffe4ff */
[----:B------:R-:W-:Y:S01]  /*6400*/  IADD3.X R9, R183, UR5, RZ, P4, !PT ;  /* 0x00000005b7097c10 */ /* 0x000fe2000a7fe4ff */
[----:B------:R-:W4:Y:S04]  /*6410*/  LDL.64 R18, [R1+0x278] ;  /* 0x0002780001127983 */ /* 0x000f280000100a00 */
[----:B------:R-:W4:Y:S04]  /*6420*/  LDL.64 R182, [R1+0x280] ;  /* 0x0002800001b67983 */ /* 0x000f280000100a00 */
[----:B------:R-:W4:Y:S04]  /*6430*/  @P2 LDG.E.U16 R190, desc[UR10][R8.64] ;  /* 0x0000000a08be2981 */ /* 0x000f28000c1e1500 */
[----:B------:R0:W4:Y:S01]  /*6440*/  @P1 LDG.E.U16 R13, desc[UR10][R4.64] ;  /* 0x0000000a040d1981 */ /* 0x000122000c1e1500 */
[----:B------:R-:W-:-:S02]  /*6450*/  ISETP.GT.AND P1, PT, R3, 0x9, PT ;  /* 0x000000090300780c */ /* 0x000fc40003f24270 */
[----:B0-----:R-:W-:-:S04]  /*6460*/  IADD3 R4, P3, R174, UR4, RZ ;  /* 0x00000004ae047c10 */ /* 0x001fc8000ff7e0ff */
[----:B------:R-:W-:Y:S02]  /*6470*/  IADD3.X R5, R175, UR5, RZ, P3, !PT ;  /* 0x00000005af057c10 */ /* 0x000fe40009ffe4ff */
[----:B------:R-:W4:Y:S04]  /*6480*/  LDL.64 R174, [R1+0x290] ;  /* 0x0002900001ae7983 */ /* 0x000f280000100a00 */
[----:B------:R-:W4:Y:S01]  /*6490*/  @P2 LDG.E.U16 R187, desc[UR10][R4.64] ;  /* 0x0000000a04bb2981 */ /* 0x000f22000c1e1500 */
[----:B--2---:R-:W-:-:S04]  /*64a0*/  IADD3 R8, P4, R24, UR4, RZ ;  /* 0x0000000418087c10 */ /* 0x004fc8000ff9e0ff */
[----:B------:R-:W-:Y:S02]  /*64b0*/  IADD3.X R9, R25, UR5, RZ, P4, !PT ;  /* 0x0000000519097c10 */ /* 0x000fe4000a7fe4ff */
[----:B------:R-:W2:Y:S04]  /*64c0*/  LDL.64 R24, [R1+0x288] ;  /* 0x0002880001187983 */ /* 0x000ea80000100a00 */
[----:B------:R3:W2:Y:S02]  /*64d0*/  @P1 LDG.E.U16 R23, desc[UR10][R8.64] ;  /* 0x0000000a08171981 */ /* 0x0006a4000c1e1500 */
[----:B---3--:R-:W-:-:S04]  /*64e0*/  IADD3 R8, P4, R184, UR4, RZ ;  /* 0x00000004b8087c10 */ /* 0x008fc8000ff9e0ff */
[----:B------:R-:W-:Y:S02]  /*64f0*/  IADD3.X R9, R185, UR5, RZ, P4, !PT ;  /* 0x00000005b9097c10 */ /* 0x000fe4000a7fe4ff */
[----:B------:R-:W3:Y:S01]  /*6500*/  LDL.64 R184, [R1+0x2a0] ;  /* 0x0002a00001b87983 */ /* 0x000ee20000100a00 */
[----:B----4-:R-:W-:-:S04]  /*6510*/  IADD3 R4, P3, R228, UR4, RZ ;  /* 0x00000004e4047c10 */ /* 0x010fc8000ff7e0ff */
[----:B------:R-:W-:Y:S02]  /*6520*/  IADD3.X R5, R229, UR5, RZ, P3, !PT ;  /* 0x00000005e5057c10 */ /* 0x000fe40009ffe4ff */
[----:B------:R-:W4:Y:S04]  /*6530*/  LDL.64 R228, [R1+0x298] ;  /* 0x0002980001e47983 */ /* 0x000f280000100a00 */
[----:B------:R0:W4:Y:S02]  /*6540*/  @P1 LDG.E.U16 R168, desc[UR10][R4.64] ;  /* 0x0000000a04a81981 */ /* 0x000124000c1e1500 */
[----:B0-----:R-:W-:-:S04]  /*6550*/  IADD3 R4, P3, R170, UR4, RZ ;  /* 0x00000004aa047c10 */ /* 0x001fc8000ff7e0ff */
[----:B------:R-:W-:Y:S02]  /*6560*/  IADD3.X R5, R171, UR5, RZ, P3, !PT ;  /* 0x00000005ab057c10 */ /* 0x000fe40009ffe4ff */
[----:B------:R-:W4:Y:S01]  /*6570*/  LDL.64 R170, [R1+0x2a8] ;  /* 0x0002a80001aa7983 */ /* 0x000f220000100a00 */
[C---:B------:R-:W-:Y:S02]  /*6580*/  ISETP.GT.AND P2, PT, R3.reuse, 0xa, PT ;  /* 0x0000000a0300780c */ /* 0x040fe40003f44270 */
[----:B------:R-:W-:-:S11]  /*6590*/  ISETP.GT.AND P1, PT, R3, 0xb, PT ;  /* 0x0000000b0300780c */ /* 0x000fd60003f24270 */
[----:B------:R0:W4:Y:S04]  /*65a0*/  @P2 LDG.E.U16 R84, desc[UR10][R8.64] ;  /* 0x0000000a08542981 */ /* 0x000128000c1e1500 */
[----:B------:R1:W4:Y:S01]  /*65b0*/  @P2 LDG.E.U16 R21, desc[UR10][R4.64] ;  /* 0x0000000a04152981 */ /* 0x000322000c1e1500 */
[----:B0-----:R-:W-:Y:S02]  /*65c0*/  IADD3 R8, P4, R18, UR4, RZ ;  /* 0x0000000412087c10 */ /* 0x001fe4000ff9e0ff */
[----:B-1----:R-:W-:Y:S02]  /*65d0*/  IADD3 R4, P3, R182, UR4, RZ ;  /* 0x00000004b6047c10 */ /* 0x002fe4000ff7e0ff */
[----:B------:R-:W-:Y:S02]  /*65e0*/  IADD3.X R9, R19, UR5, RZ, P4, !PT ;  /* 0x0000000513097c10 */ /* 0x000fe4000a7fe4ff */
[----:B------:R-:W4:Y:S01]  /*65f0*/  LDL.64 R18, [R1+0x2b0] ;  /* 0x0002b00001127983 */ /* 0x000f220000100a00 */
[----:B------:R-:W-:-:S03]  /*6600*/  IADD3.X R5, R183, UR5, RZ, P3, !PT ;  /* 0x00000005b7057c10 */ /* 0x000fc60009ffe4ff */
        /* <DEDUP_REMOVED lines=8> */
[----:B------:R3:W4:Y:S01]  /*6690*/  @P2 LDG.E.U16 R178, desc[UR10][R4.64] ;  /* 0x0000000a04b22981 */ /* 0x000722000c1e1500 */
[----:B--2---:R-:W-:-:S04]  /*66a0*/  IADD3 R8, P4, R24, UR4, RZ ;  /* 0x0000000418087c10 */ /* 0x004fc8000ff9e0ff */
[----:B------:R-:W-:Y:S02]  /*66b0*/  IADD3.X R9, R25, UR5, RZ, P4, !PT ;  /* 0x0000000519097c10 */ /* 0x000fe4000a7fe4ff */
[----:B------:R-:W2:Y:S04]  /*66c0*/  LDL.64 R24, [R1+0x2c0] ;  /* 0x0002c00001187983 */ /* 0x000ea80000100a00 */
[----:B------:R4:W2:Y:S01]  /*66d0*/  @P2 LDG.E.U16 R181, desc[UR10][R8.64] ;  /* 0x0000000a08b52981 */ /* 0x0008a2000c1e1500 */
[----:B---3--:R-:W-:-:S04]  /*66e0*/  IADD3 R4, P3, R184, UR4, RZ ;  /* 0x00000004b8047c10 */ /* 0x008fc8000ff7e0ff */
[----:B------:R-:W-:Y:S02]  /*66f0*/  IADD3.X R5, R185, UR5, RZ, P3, !PT ;  /* 0x00000005b9057c10 */ /* 0x000fe40009ffe4ff */
[----:B------:R-:W3:Y:S01]  /*6700*/  LDL.64 R184, [R1+0x2d8] ;  /* 0x0002d80001b87983 */ /* 0x000ee20000100a00 */
[----:B----4-:R-:W-:Y:S02]  /*6710*/  IADD3 R8, P4, R228, UR4, RZ ;  /* 0x00000004e4087c10 */ /* 0x010fe4000ff9e0ff */
[----:B------:R-:W-:Y:S01]  /*6720*/  ISETP.GT.AND P2, PT, R3, 0xe, PT ;  /* 0x0000000e0300780c */ /* 0x000fe20003f44270 */
[----:B------:R-:W4:Y:S01]  /*6730*/  @P1 LDG.E.U16 R30, desc[UR10][R4.64] ;  /* 0x0000000a041e1981 */ /* 0x000f22000c1e1500 */
[----:B------:R-:W-:-:S03]  /*6740*/  IADD3.X R9, R229, UR5, RZ, P4, !PT ;  /* 0x00000005e5097c10 */ /* 0x000fc6000a7fe4ff */
[----:B------:R-:W4:Y:S04]  /*6750*/  LDL.64 R228, [R1+0x2e8] ;  /* 0x0002e80001e47983 */ /* 0x000f280000100a00 */
[----:B------:R0:W4:Y:S02]  /*6760*/  @P1 LDG.E.U16 R15, desc[UR10][R8.64] ;  /* 0x0000000a080f1981 */ /* 0x000124000c1e1500 */
[----:B0-----:R-:W-:-:S04]  /*6770*/  IADD3 R8, P4, R170, UR4, RZ ;  /* 0x00000004aa087c10 */ /* 0x001fc8000ff9e0ff */
[----:B------:R-:W-:Y:S02]  /*6780*/  IADD3.X R9, R171, UR5, RZ, P4, !PT ;  /* 0x00000005ab097c10 */ /* 0x000fe4000a7fe4ff */
[----:B------:R-:W4:Y:S04]  /*6790*/  LDL.64 R170, [R1+0x2e0] ;  /* 0x0002e00001aa7983 */ /* 0x000f280000100a00 */
[----:B------:R0:W4:Y:S01]  /*67a0*/  @P2 LDG.E.U16 R35, desc[UR10][R8.64] ;  /* 0x0000000a08232981 */ /* 0x000122000c1e1500 */
[----:B------:R-:W-:Y:S02]  /*67b0*/  ISETP.GT.AND P1, PT, R3, 0xf, PT ;  /* 0x0000000f0300780c */ /* 0x000fe40003f24270 */
[----:B------:R-:W-:Y:S02]  /*67c0*/  PRMT R176, RZ, 0x7610, R176 ;  /* 0x00007610ffb07816 */ /* 0x000fe400000000b0 */
[----:B------:R-:W-:-:S02]  /*67d0*/  IADD3 R4, P3, R18, UR4, RZ ;  /* 0x0000000412047c10 */ /* 0x000fc4000ff7e0ff */
[----:B------:R-:W-:Y:S02]  /*67e0*/  IADD3 R18, P4, R182, UR4, RZ ;  /* 0x00000004b6127c10 */ /* 0x000fe4000ff9e0ff */
[----:B------:R-:W-:Y:S02]  /*67f0*/  IADD3.X R5, R19, UR5, RZ, P3, !PT ;  /* 0x0000000513057c10 */ /* 0x000fe40009ffe4ff */
[----:B------:R-:W-:Y:S02]  /*6800*/  IADD3.X R19, R183, UR5, RZ, P4, !PT ;  /* 0x00000005b7137c10 */ /* 0x000fe4000a7fe4ff */
[----:B------:R-:W4:Y:S04]  /*6810*/  LDL.64 R182, [R1+0x2f0] ;  /* 0x0002f00001b67983 */ /* 0x000f280000100a00 */
[----:B------:R-:W4:Y:S01]  /*6820*/  @P2 LDG.E.U16 R34, desc[UR10][R4.64] ;  /* 0x0000000a04222981 */ /* 0x000f22000c1e1500 */
[----:B------:R-:W-:-:S02]  /*6830*/  ISETP.GT.AND P2, PT, R3, 0x10, PT ;  /* 0x000000100300780c */ /* 0x000fc40003f44270 */
[----:B0-----:R-:W-:Y:S02]  /*6840*/  PRMT R9, RZ, 0x7610, R9 ;  /* 0x00007610ff097816 */ /* 0x001fe40000000009 */
[----:B------:R-:W-:-:S06]  /*6850*/  PRMT R10, RZ, 0x7610, R10 ;  /* 0x00007610ff0a7816 */ /* 0x000fcc000000000a */
[----:B------:R0:W4:Y:S02]  /*6860*/  @P1 LDG.E.U16 R10, desc[UR10][R18.64] ;  /* 0x0000000a120a1981 */ /* 0x000124000c1e1500 */
[----:B0-----:R-:W-:Y:S02]  /*6870*/  PRMT R19, RZ, 0x7610, R19 ;  /* 0x00007610ff137816 */ /* 0x001fe40000000013 */
[----:B--2---:R-:W-:Y:S02]  /*6880*/  IADD3 R4, P3, R24, UR4, RZ ;  /* 0x0000000418047c10 */ /* 0x004fe4000ff7e0ff */
[----:B------:R-:W-:Y:S02]  /*6890*/  IADD3 R24, P4, R174, UR4, RZ ;  /* 0x00000004ae187c10 */ /* 0x000fe4000ff9e0ff */
[----:B------:R-:W-:Y:S02]  /*68a0*/  IADD3.X R5, R25, UR5, RZ, P3, !PT ;  /* 0x0000000519057c10 */ /* 0x000fe40009ffe4ff */
[----:B------:R-:W-:-:S02]  /*68b0*/  IADD3.X R25, R175, UR5, RZ, P4, !PT ;  /* 0x00000005af197c10 */ /* 0x000fc4000a7fe4ff */
[----:B------:R-:W2:Y:S04]  /*68c0*/  LDL.64 R174, [R1+0x2f8] ;  /* 0x0002f80001ae7983 */ /* 0x000ea80000100a00 */
[----:B------:R3:W2:Y:S04]  /*68d0*/  @P2 LDG.E.U16 R176, desc[UR10][R24.64] ;  /* 0x0000000a18b02981 */ /* 0x0006a8000c1e1500 */
[----:B------:R0:W2:Y:S01]  /*68e0*/  @P1 LDG.E.U16 R9, desc[UR10][R4.64] ;  /* 0x0000000a04091981 */ /* 0x0000a2000c1e1500 */
[----:B---3--:R-:W-:Y:S02]  /*68f0*/  IADD3 R24, P4, R184, UR4, RZ ;  /* 0x00000004b8187c10 */ /* 0x008fe4000ff9e0ff */
[----:B0-----:R-:W-:-:S02]  /*6900*/  IADD3 R4, P3, R230, UR4, RZ ;  /* 0x00000004e6047c10 */ /* 0x001fc4000ff7e0ff */
[----:B------:R-:W-:Y:S02]  /*6910*/  IADD3.X R25, R185, UR5, RZ, P4, !PT ;  /* 0x00000005b9197c10 */ /* 0x000fe4000a7fe4ff */
[----:B------:R-:W3:Y:S01]  /*6920*/  LDL.64 R184, [R1+0x308] ;  /* 0x0003080001b87983 */ /* 0x000ee20000100a00 */
[----:B------:R-:W-:-:S03]  /*6930*/  IADD3.X R5, R231, UR5, RZ, P3, !PT ;  /* 0x00000005e7057c10 */ /* 0x000fc60009ffe4ff */
[----:B------:R-:W3:Y:S04]  /*6940*/  LDL.64 R230, [R1+0x318] ;  /* 0x0003180001e67983 */ /* 0x000ee80000100a00 */
[----:B------:R4:W3:Y:S02]  /*6950*/  @P2 LDG.E.U16 R19, desc[UR10][R4.64] ;  /* 0x0000000a04132981 */ /* 0x0008e4000c1e1500 */
[----:B----4-:R-:W-:-:S04]  /*6960*/  IADD3 R4, P3, R170, UR4, RZ ;  /* 0x00000004aa047c10 */ /* 0x010fc8000ff7e0ff */
[----:B------:R-:W-:Y:S02]  /*6970*/  IADD3.X R5, R171, UR5, RZ, P3, !PT ;  /* 0x00000005ab057c10 */ /* 0x000fe40009ffe4ff */
[----:B------:R-:W-:-:S04]  /*6980*/  IADD3 R170, P3, R228, UR4, RZ ;  /* 0x00000004e4aa7c10 */ /* 0x000fc8000ff7e0ff */
[----:B------:R-:W-:Y:S02]  /*6990*/  IADD3.X R171, R229, UR5, RZ, P3, !PT ;  /* 0x00000005e5ab7c10 */ /* 0x000fe40009ffe4ff */
[----:B------:R-:W4:Y:S01]  /*69a0*/  LDL.64 R228, [R1+0x320] ;  /* 0x0003200001e47983 */ /* 0x000f220000100a00 */
[C---:B------:R-:W-:Y:S02]  /*69b0*/  ISETP.GT.AND P1, PT, R3.reuse, 0x11, PT ;  /* 0x000000110300780c */ /* 0x040fe40003f24270 */
[----:B------:R-:W-:Y:S02]  /*69c0*/  PRMT R173, RZ, 0x7610, R173 ;  /* 0x00007610ffad7816 */ /* 0x000fe400000000ad */
[----:B------:R-:W-:Y:S02]  /*69d0*/  PRMT R29, RZ, 0x7610, R29 ;  /* 0x00007610ff1d7816 */ /* 0x000fe4000000001d */
[----:B------:R-:W-:-:S07]  /*69e0*/  ISETP.GT.AND P2, PT, R3, 0x12, PT ;  /* 0x000000120300780c */ /* 0x000fce0003f44270 */
[----:B------:R0:W4:Y:S01]  /*69f0*/  @P1 LDG.E.U16 R173, desc[UR10][R24.64] ;  /* 0x0000000a18ad1981 */ /* 0x000122000c1e1500 */
[----:B------:R-:W-:-:S03]  /*6a00*/  PRMT R27, RZ, 0x7610, R27 ;  /* 0x00007610ff1b7816 */ /* 0x000fc6000000001b */
[----:B------:R-:W4:Y:S01]  /*6a10*/  @P1 LDG.E.U16 R29, desc[UR10][R4.64] ;  /* 0x0000000a041d1981 */ /* 0x000f22000c1e1500 */
[----:B0-----:R-:W-:-:S04]  /*6a20*/  IADD3 R24, P4, R182, UR4, RZ ;  /* 0x00000004b6187c10 */ /* 0x001fc8000ff9e0ff */
[----:B------:R-:W-:Y:S02]  /*6a30*/  IADD3.X R25, R183, UR5, RZ, P4, !PT ;  /* 0x00000005b7197c10 */ /* 0x000fe4000a7fe4ff */
[----:B------:R-:W4:Y:S01]  /*6a40*/  LDL.64 R182, [R1+0x328] ;  /* 0x0003280001b67983 */ /* 0x000f220000100a00 */
[----:B------:R-:W-:Y:S02]  /*6a50*/  ISETP.GT.AND P1, PT, R3, 0x13, PT ;  /* 0x000000130300780c */ /* 0x000fe40003f24270 */
[----:B------:R-:W-:Y:S01]  /*6a60*/  PRMT R32, RZ, 0x7610, R32 ;  /* 0x00007610ff207816 */ /* 0x000fe20000000020 */
[----:B------:R0:W4:Y:S01]  /*6a70*/  @P2 LDG.E.U16 R27, desc[UR10][R24.64] ;  /* 0x0000000a181b2981 */ /* 0x000122000c1e1500 */
[----:B------:R-:W-:-:S04]  /*6a80*/  PRMT R8, RZ, 0x7610, R8 ;  /* 0x00007610ff087816 */ /* 0x000fc80000000008 */
[----:B------:R1:W4:Y:S01]  /*6a90*/  @P2 LDG.E.U16 R32, desc[UR10][R170.64] ;  /* 0x0000000aaa202981 */ /* 0x000322000c1e1500 */
[----:B------:R-:W-:Y:S02]  /*6aa0*/  ISETP.GT.AND P2, PT, R3, 0x14, PT ;  /* 0x000000140300780c */ /* 0x000fe40003f44270 */
[----:B0-----:R-:W-:Y:S02]  /*6ab0*/  IADD3 R24, P4, R236, UR4, RZ ;  /* 0x00000004ec187c10 */ /* 0x001fe4000ff9e0ff */
[----:B------:R-:W-:Y:S02]  /*6ac0*/  PRMT R7, RZ, 0x7610, R7 ;  /* 0x00007610ff077816 */ /* 0x000fe40000000007 */
[----:B------:R-:W-:Y:S02]  /*6ad0*/  IADD3.X R25, R237, UR5, RZ, P4, !PT ;  /* 0x00000005ed197c10 */ /* 0x000fe4000a7fe4ff */
[----:B------:R-:W-:Y:S01]  /*6ae0*/  PRMT R18, RZ, 0x7610, R18 ;  /* 0x00007610ff127816 */ /* 0x000fe20000000012 */
[----:B------:R-:W4:Y:S04]  /*6af0*/  LDL.64 R236, [R1+0x360] ;  /* 0x0003600001ec7983 */ /* 0x000f280000100a00 */
[----:B------:R0:W4:Y:S01]  /*6b00*/  @P1 LDG.E.U16 R7, desc[UR10][R24.64] ;  /* 0x0000000a18071981 */ /* 0x000122000c1e1500 */
[----:B-1----:R-:W-:-:S02]  /*6b10*/  PRMT R170, RZ, 0x7610, R170 ;  /* 0x00007610ffaa7816 */ /* 0x002fc400000000aa */
[----:B--2---:R-:W-:-:S04]  /*6b20*/  IADD3 R4, P3, R174, UR4, RZ ;  /* 0x00000004ae047c10 */ /* 0x004fc8000ff7e0ff */
[----:B------:R-:W-:Y:S02]  /*6b30*/  IADD3.X R5, R175, UR5, RZ, P3, !PT ;  /* 0x00000005af057c10 */ /* 0x000fe40009ffe4ff */
[----:B------:R-:W2:Y:S04]  /*6b40*/  LDL.64 R174, [R1+0x330] ;  /* 0x0003300001ae7983 */ /* 0x000ea80000100a00 */
[----:B------:R3:W2:Y:S01]  /*6b50*/  @P1 LDG.E.U16 R8, desc[UR10][R4.64] ;  /* 0x0000000a04081981 */ /* 0x0006a2000c1e1500 */
[----:B0-----:R-:W-:Y:S02]  /*6b60*/  IADD3 R24, P1, R234, UR4, RZ ;  /* 0x00000004ea187c10 */ /* 0x001fe4000ff3e0ff */
[----:B---3--:R-:W-:-:S04]  /*6b70*/  IADD3 R4, P3, R184, UR4, RZ ;  /* 0x00000004b8047c10 */ /* 0x008fc8000ff7e0ff */
[----:B------:R-:W-:Y:S02]  /*6b80*/  IADD3.X R5, R185, UR5, RZ, P3, !PT ;  /* 0x00000005b9057c10 */ /* 0x000fe40009ffe4ff */
[----:B------:R-:W3:Y:S01]  /*6b90*/  LDL.64 R184, [R1+0x338] ;  /* 0x0003380001b87983 */ /* 0x000ee20000100a00 */
[----:B------:R-:W-:Y:S02]  /*6ba0*/  ISETP.GT.AND P3, PT, R3, 0x15, PT ;  /* 0x000000150300780c */ /* 0x000fe40003f64270 */
[----:B------:R-:W-:Y:S01]  /*6bb0*/  IADD3.X R25, R235, UR5, RZ, P1, !PT ;  /* 0x00000005eb197c10 */ /* 0x000fe20008ffe4ff */
[----:B------:R0:W3:Y:S01]  /*6bc0*/  @P2 LDG.E.U16 R18, desc[UR10][R4.64] ;  /* 0x0000000a04122981 */ /* 0x0000e2000c1e1500 */
[----:B------:R-:W-:Y:S02]  /*6bd0*/  PRMT R172, RZ, 0x7610, R172 ;  /* 0x00007610ffac7816 */ /* 0x000fe400000000ac */
[----:B------:R-:W-:Y:S01]  /*6be0*/  PRMT R31, RZ, 0x7610, R31 ;  /* 0x00007610ff1f7816 */ /* 0x000fe2000000001f */
[----:B------:R-:W3:Y:S04]  /*6bf0*/  LDL.64 R234, [R1+0x350] ;  /* 0x0003500001ea7983 */ /* 0x000ee80000100a00 */
[----:B------:R-:W3:Y:S01]  /*6c00*/  @P2 LDG.E.U16 R172, desc[UR10][R24.64] ;  /* 0x0000000a18ac2981 */ /* 0x000ee2000c1e1500 */
[----:B0-----:R-:W-:-:S04]  /*6c10*/  IADD3 R4, P1, R230, UR4, RZ ;  /* 0x00000004e6047c10 */ /* 0x001fc8000ff3e0ff */
[----:B------:R-:W-:Y:S02]  /*6c20*/  IADD3.X R5, R231, UR5, RZ, P1, !PT ;  /* 0x00000005e7057c10 */ /* 0x000fe40008ffe4ff */
[----:B------:R-:W3:Y:S04]  /*6c30*/  LDL.64 R230, [R1+0x340] ;  /* 0x0003400001e67983 */ /* 0x000ee80000100a00 */
[----:B------:R4:W3:Y:S02]  /*6c40*/  @P3 LDG.E.U16 R170, desc[UR10][R4.64] ;  /* 0x0000000a04aa3981 */ /* 0x0008e4000c1e1500 */
[----:B----4-:R-:W-:-:S04]  /*6c50*/  IADD3 R4, P1, R228, UR4, RZ ;  /* 0x00000004e4047c10 */ /* 0x010fc8000ff3e0ff */
[----:B------:R-:W-:Y:S02]  /*6c60*/  IADD3.X R5, R229, UR5, RZ, P1, !PT ;  /* 0x00000005e5057c10 */ /* 0x000fe40008ffe4ff */
[----:B------:R-:W4:Y:S01]  /*6c70*/  LDL.64 R228, [R1+0x348] ;  /* 0x0003480001e47983 */ /* 0x000f220000100a00 */
[----:B------:R-:W-:-:S03]  /*6c80*/  ISETP.GT.AND P2, PT, R3, 0x16, PT ;  /* 0x000000160300780c */ /* 0x000fc60003f44270 */
[----:B------:R0:W4:Y:S01]  /*6c90*/  @P3 LDG.E.U16 R31, desc[UR10][R4.64] ;  /* 0x0000000a041f3981 */ /* 0x000122000c1e1500 */
[----:B------:R-:W-:Y:S02]  /*6ca0*/  PRMT R26, RZ, 0x7610, R26 ;  /* 0x00007610ff1a7816 */ /* 0x000fe4000000001a */
[----:B------:R-:W-:Y:S02]  /*6cb0*/  PRMT R25, RZ, 0x7610, R25 ;  /* 0x00007610ff197816 */ /* 0x000fe40000000019 */
[----:B0-----:R-:W-:-:S04]  /*6cc0*/  IADD3 R4, P1, R182, UR4, RZ ;  /* 0x00000004b6047c10 */ /* 0x001fc8000ff3e0ff */
[----:B------:R-:W-:Y:S02]  /*6cd0*/  IADD3.X R5, R183, UR5, RZ, P1, !PT ;  /* 0x00000005b7057c10 */ /* 0x000fe40008ffe4ff */
[----:B------:R-:W4:Y:S04]  /*6ce0*/  LDL.64 R182, [R1+0x358] ;  /* 0x0003580001b67983 */ /* 0x000f280000100a00 */
[----:B------:R2:W4:Y:S02]  /*6cf0*/  @P2 LDG.E.U16 R26, desc[UR10][R4.64] ;  /* 0x0000000a041a2981 */ /* 0x000524000c1e1500 */
[----:B--2---:R-:W-:-:S04]  /*6d00*/  IADD3 R4, P1, R174, UR4, RZ ;  /* 0x00000004ae047c10 */ /* 0x004fc8000ff3e0ff */
[----:B------:R-:W-:-:S05]  /*6d10*/  IADD3.X R5, R175, UR5, RZ, P1, !PT ;  /* 0x00000005af057c10 */ /* 0x000fca0008ffe4ff */
[----:B------:R0:W2:Y:S01]  /*6d20*/  @P2 LDG.E.U16 R25, desc[UR10][R4.64] ;  /* 0x0000000a04192981 */ /* 0x0000a2000c1e1500 */
[----:B------:R-:W-:Y:S02]  /*6d30*/  ISETP.GT.AND P2, PT, R3, 0x17, PT ;  /* 0x000000170300780c */ /* 0x000fe40003f44270 */
[----:B0-----:R-:W-:Y:S02]  /*6d40*/  PRMT R4, RZ, 0x7610, R4 ;  /* 0x00007610ff047816 */ /* 0x001fe40000000004 */
[----:B---3--:R-:W-:-:S04]  /*6d50*/  IADD3 R174, P1, R184, UR4, RZ ;  /* 0x00000004b8ae7c10 */ /* 0x008fc8000ff3e0ff */
[----:B------:R-:W-:Y:S02]  /*6d60*/  IADD3.X R175, R185, UR5, RZ, P1, !PT ;  /* 0x00000005b9af7c10 */ /* 0x000fe40008ffe4ff */
[----:B------:R-:W3:Y:S04]  /*6d70*/  LDL.64 R184, [R1+0x368] ;  /* 0x0003680001b87983 */ /* 0x000ee80000100a00 */
[----:B------:R0:W2:Y:S01]  /*6d80*/  @P2 LDG.E.U16 R4, desc[UR10][R174.64] ;  /* 0x0000000aae042981 */ /* 0x0000a2000c1e1500 */
[----:B------:R-:W-:Y:S02]  /*6d90*/  PRMT R5, RZ, 0x7610, R5 ;  /* 0x00007610ff057816 */ /* 0x000fe40000000005 */
[----:B0-----:R-:W-:-:S04]  /*6da0*/  IADD3 R174, P1, R230, UR4, RZ ;  /* 0x00000004e6ae7c10 */ /* 0x001fc8000ff3e0ff */
[----:B------:R-:W-:Y:S02]  /*6db0*/  IADD3.X R175, R231, UR5, RZ, P1, !PT ;  /* 0x00000005e7af7c10 */ /* 0x000fe40008ffe4ff */
[----:B------:R-:W2:Y:S04]  /*6dc0*/  LDL.64 R230, [R1+0x370] ;  /* 0x0003700001e67983 */ /* 0x000ea80000100a00 */
[----:B------:R4:W2:Y:S02]  /*6dd0*/  @P2 LDG.E.U16 R5, desc[UR10][R174.64] ;  /* 0x0000000aae052981 */ /* 0x0008a4000c1e1500 */
[----:B----4-:R-:W-:-:S04]  /*6de0*/  IADD3 R174, P1, R228, UR4, RZ ;  /* 0x00000004e4ae7c10 */ /* 0x010fc8000ff3e0ff */
[----:B------:R-:W-:Y:S02]  /*6df0*/  IADD3.X R175, R229, UR5, RZ, P1, !PT ;  /* 0x00000005e5af7c10 */ /* 0x000fe40008ffe4ff */
[----:B------:R-:W4:Y:S01]  /*6e00*/  LDL.64 R228, [R1+0x378] ;  /* 0x0003780001e47983 */ /* 0x000f220000100a00 */
[----:B------:R-:W-:Y:S02]  /*6e10*/  ISETP.GT.AND P2, PT, R3, 0x18, PT ;  /* 0x000000180300780c */ /* 0x000fe40003f44270 */
[----:B------:R-:W-:Y:S02]  /*6e20*/  PRMT R28, RZ, 0x7610, R28 ;  /* 0x00007610ff1c7816 */ /* 0x000fe4000000001c */
[----:B------:R-:W-:-:S09]  /*6e30*/  PRMT R171, RZ, 0x7610, R171 ;  /* 0x00007610ffab7816 */ /* 0x000fd200000000ab */
[----:B------:R0:W4:Y:S02]  /*6e40*/  @P2 LDG.E.U16 R28, desc[UR10][R174.64] ;  /* 0x0000000aae1c2981 */ /* 0x000124000c1e1500 */
[----:B0-----:R-:W-:-:S04]  /*6e50*/  IADD3 R174, P1, R234, UR4, RZ ;  /* 0x00000004eaae7c10 */ /* 0x001fc8000ff3e0ff */
[----:B------:R-:W-:Y:S02]  /*6e60*/  IADD3.X R175, R235, UR5, RZ, P1, !PT ;  /* 0x00000005ebaf7c10 */ /* 0x000fe40008ffe4ff */
[----:B------:R-:W-:Y:S01]  /*6e70*/  PRMT R22, RZ, 0x7610, R22 ;  /* 0x00007610ff167816 */ /* 0x000fe20000000016 */
[----:B------:R-:W4:Y:S04]  /*6e80*/  LDL.64 R234, [R1+0x380] ;  /* 0x0003800001ea7983 */ /* 0x000f280000100a00 */
[----:B------:R0:W4:Y:S01]  /*6e90*/  @P2 LDG.E.U16 R171, desc[UR10][R174.64] ;  /* 0x0000000aaeab2981 */ /* 0x000122000c1e1500 */
[----:B------:R-:W-:Y:S02]  /*6ea0*/  ISETP.GT.AND P2, PT, R3, 0x19, PT ;  /* 0x000000190300780c */ /* 0x000fe40003f44270 */
[----:B0-----:R-:W-:-:S04]  /*6eb0*/  IADD3 R174, P1, R182, UR4, RZ ;  /* 0x00000004b6ae7c10 */ /* 0x001fc8000ff3e0ff */
[----:B------:R-:W-:Y:S02]  /*6ec0*/  IADD3.X R175, R183, UR5, RZ, P1, !PT ;  /* 0x00000005b7af7c10 */ /* 0x000fe40008ffe4ff */
[----:B------:R-:W-:-:S05]  /*6ed0*/  IADD3 R182, P1, R236, UR4, RZ ;  /* 0x00000004ecb67c10 */ /* 0x000fca000ff3e0ff */
[----:B------:R0:W4:Y:S01]  /*6ee0*/  @P2 LDG.E.U16 R22, desc[UR10][R174.64] ;  /* 0x0000000aae162981 */ /* 0x000122000c1e1500 */
[----:B------:R-:W-:Y:S02]  /*6ef0*/  IADD3.X R183, R237, UR5, RZ, P1, !PT ;  /* 0x00000005edb77c10 */ /* 0x000fe40008ffe4ff */
[----:B------:R-:W-:Y:S01]  /*6f00*/  PRMT R24, RZ, 0x7610, R24 ;  /* 0x00007610ff187816 */ /* 0x000fe20000000018 */
[----:B------:R-:W4:Y:S01]  /*6f10*/  LDL.64 R236, [R1+0x3a8] ;  /* 0x0003a80001ec7983 */ /* 0x000f220000100a00 */
[----:B0-----:R-:W-:-:S06]  /*6f20*/  PRMT R174, RZ, 0x7610, R174 ;  /* 0x00007610ffae7816 */ /* 0x001fcc00000000ae */
[----:B------:R3:W4:Y:S01]  /*6f30*/  @P2 LDG.E.U16 R174, desc[UR10][R182.64] ;  /* 0x0000000ab6ae2981 */ /* 0x000722000c1e1500 */
[----:B------:R-:W-:Y:S02]  /*6f40*/  ISETP.GT.AND P2, PT, R3, 0x1a, PT ;  /* 0x0000001a0300780c */ /* 0x000fe40003f44270 */
[----:B------:R-:W-:Y:S02]  /*6f50*/  PRMT R175, RZ, 0x7610, R175 ;  /* 0x00007610ffaf7816 */ /* 0x000fe400000000af */
[----:B---3--:R-:W-:-:S04]  /*6f60*/  IADD3 R182, P1, R184, UR4, RZ ;  /* 0x00000004b8b67c10 */ /* 0x008fc8000ff3e0ff */
[----:B------:R-:W-:Y:S02]  /*6f70*/  IADD3.X R183, R185, UR5, RZ, P1, !PT ;  /* 0x00000005b9b77c10 */ /* 0x000fe40008ffe4ff */
[----:B------:R-:W3:Y:S04]  /*6f80*/  LDL.64 R184, [R1+0x388] ;  /* 0x0003880001b87983 */ /* 0x000ee80000100a00 */
[----:B------:R2:W3:Y:S02]  /*6f90*/  @P2 LDG.E.U16 R24, desc[UR10][R182.64] ;  /* 0x0000000ab6182981 */ /* 0x0004e4000c1e1500 */
[----:B--2---:R-:W-:-:S04]  /*6fa0*/  IADD3 R182, P1, R230, UR4, RZ ;  /* 0x00000004e6b67c10 */ /* 0x004fc8000ff3e0ff */
        /* <DEDUP_REMOVED lines=12> */
[----:B------:R-:W4:Y:S04]  /*7070*/  LDL.64 R234, [R1+0x3b0] ;  /* 0x0003b00001ea7983 */ /* 0x000f280000100a00 */
[----:B------:R3:W4:Y:S01]  /*7080*/  @P2 LDG.E.U16 R179, desc[UR10][R182.64] ;  /* 0x0000000ab6b32981 */ /* 0x000722000c1e1500 */
[----:B------:R-:W-:Y:S02]  /*7090*/  ISETP.GT.AND P2, PT, R3, 0x1c, PT ;  /* 0x0000001c0300780c */ /* 0x000fe40003f44270 */
[----:B------:R-:W-:Y:S02]  /*70a0*/  PRMT R180, RZ, 0x7610, R180 ;  /* 0x00007610ffb47816 */ /* 0x000fe400000000b4 */
[----:B---3--:R-:W-:-:S04]  /*70b0*/  IADD3 R182, P1, R184, UR4, RZ ;  /* 0x00000004b8b67c10 */ /* 0x008fc8000ff3e0ff */
[----:B------:R-:W-:-:S05]  /*70c0*/  IADD3.X R183, R185, UR5, RZ, P1, !PT ;  /* 0x00000005b9b77c10 */ /* 0x000fca0008ffe4ff */
[----:B------:R0:W3:Y:S01]  /*70d0*/  @P2 LDG.E.U16 R180, desc[UR10][R182.64] ;  /* 0x0000000ab6b42981 */ /* 0x0000e2000c1e1500 */
[----:B--2---:R-:W-:Y:S02]  /*70e0*/  IADD3 R184, P1, R230, UR4, RZ ;  /* 0x00000004e6b87c10 */ /* 0x004fe4000ff3e0ff */
[----:B0-----:R-:W-:Y:S02]  /*70f0*/  PRMT R182, RZ, 0x7610, R182 ;  /* 0x00007610ffb67816 */ /* 0x001fe400000000b6 */
[----:B------:R-:W-:Y:S02]  /*7100*/  IADD3.X R185, R231, UR5, RZ, P1, !PT ;  /* 0x00000005e7b97c10 */ /* 0x000fe40008ffe4ff */
[----:B------:R-:W2:Y:S04]  /*7110*/  LDL.64 R230, [R1+0x3b8] ;  /* 0x0003b80001e67983 */ /* 0x000ea80000100a00 */
[----:B------:R4:W3:Y:S02]  /*7120*/  @P2 LDG.E.U16 R182, desc[UR10][R184.64] ;  /* 0x0000000ab8b62981 */ /* 0x0008e4000c1e1500 */
[----:B----4-:R-:W-:-:S04]  /*7130*/  IADD3 R184, P1, R228, UR4, RZ ;  /* 0x00000004e4b87c10 */ /* 0x010fc8000ff3e0ff */
[----:B------:R-:W-:Y:S02]  /*7140*/  IADD3.X R185, R229, UR5, RZ, P1, !PT ;  /* 0x00000005e5b97c10 */ /* 0x000fe40008ffe4ff */
[----:B------:R-:W4:Y:S01]  /*7150*/  LDL.64 R228, [R1+0x3c0] ;  /* 0x0003c00001e47983 */ /* 0x000f220000100a00 */
[----:B------:R-:W-:Y:S02]  /*7160*/  ISETP.GT.AND P2, PT, R3, 0x1d, PT ;  /* 0x0000001d0300780c */ /* 0x000fe40003f44270 */
[----:B------:R-:W-:Y:S01]  /*7170*/  PRMT R183, RZ, 0x7610, R183 ;  /* 0x00007610ffb77816 */ /* 0x000fe200000000b7 */
[----:B------:R-:W3:Y:S01]  /*7180*/  LDL.LU R246, [R1+0x68] ;  /* 0x0000680001f67983 */ /* 0x000ee20000300800 */
[----:B------:R-:W-:-:S09]  /*7190*/  PRMT R186, RZ, 0x7610, R186 ;  /* 0x00007610ffba7816 */ /* 0x000fd200000000ba */
[----:B------:R0:W3:Y:S02]  /*71a0*/  @P2 LDG.E.U16 R183, desc[UR10][R184.64] ;  /* 0x0000000ab8b72981 */ /* 0x0000e4000c1e1500 */
[----:B0-----:R-:W-:-:S04]  /*71b0*/  IADD3 R184, P1, R238, UR4, RZ ;  /* 0x00000004eeb87c10 */ /* 0x001fc8000ff3e0ff */
[----:B------:R-:W-:-:S05]  /*71c0*/  IADD3.X R185, R239, UR5, RZ, P1, !PT ;  /* 0x00000005efb97c10 */ /* 0x000fca0008ffe4ff */
[----:B------:R0:W3:Y:S01]  /*71d0*/  @P2 LDG.E.U16 R186, desc[UR10][R184.64] ;  /* 0x0000000ab8ba2981 */ /* 0x0000e2000c1e1500 */
[----:B------:R-:W-:Y:S02]  /*71e0*/  ISETP.GT.AND P2, PT, R3, 0x1e, PT ;  /* 0x0000001e0300780c */ /* 0x000fe40003f44270 */
[----:B------:R-:W-:Y:S02]  /*71f0*/  PRMT R188, RZ, 0x7610, R188 ;  /* 0x00007610ffbc7816 */ /* 0x000fe400000000bc */
[----:B0-----:R-:W-:Y:S02]  /*7200*/  IADD3 R184, P1, R236, UR4, RZ ;  /* 0x00000004ecb87c10 */ /* 0x001fe4000ff3e0ff */
[----:B------:R-:W-:Y:S01]  /*7210*/  PRMT R189, RZ, 0x7610, R189 ;  /* 0x00007610ffbd7816 */ /* 0x000fe200000000bd */
[----:B------:R-:W3:Y:S01]  /*7220*/  LDL.LU R236, [R1+0x1b8] ;  /* 0x0001b80001ec7983 */ /* 0x000ee20000300800 */
[----:B------:R-:W-:Y:S02]  /*7230*/  IADD3.X R185, R237, UR5, RZ, P1, !PT ;  /* 0x00000005edb97c10 */ /* 0x000fe40008ffe4ff */
[----:B------:R-:W-:Y:S01]  /*7240*/  PRMT R196, RZ, 0x7610, R196 ;  /* 0x00007610ffc47816 */ /* 0x000fe200000000c4 */
[----:B------:R-:W3:Y:S04]  /*7250*/  LDL.LU R239, [R1+0x128] ;  /* 0x0001280001ef7983 */ /* 0x000ee80000300800 */
[----:B------:R0:W3:Y:S01]  /*7260*/  @P2 LDG.E.U16 R188, desc[UR10][R184.64] ;  /* 0x0000000ab8bc2981 */ /* 0x0000e2000c1e1500 */
[----:B------:R-:W-:-:S03]  /*7270*/  PRMT R197, RZ, 0x7610, R197 ;  /* 0x00007610ffc57816 */ /* 0x000fc600000000c5 */
[----:B------:R-:W3:Y:S04]  /*7280*/  LDL.LU R238, [R1+0x1bc] ;  /* 0x0001bc0001ee7983 */ /* 0x000ee80000300800 */
[----:B------:R-:W3:Y:S01]  /*7290*/  LDL.LU R252, [R1+0x1d0] ;  /* 0x0001d00001fc7983 */ /* 0x000ee20000300800 */
[----:B0-----:R-:W-:-:S04]  /*72a0*/  IADD3 R184, P1, R234, UR4, RZ ;  /* 0x00000004eab87c10 */ /* 0x001fc8000ff3e0ff */
[----:B------:R-:W-:-:S05]  /*72b0*/  IADD3.X R185, R235, UR5, RZ, P1, !PT ;  /* 0x00000005ebb97c10 */ /* 0x000fca0008ffe4ff */
[----:B------:R0:W3:Y:S02]  /*72c0*/  @P2 LDG.E.U16 R189, desc[UR10][R184.64] ;  /* 0x0000000ab8bd2981 */ /* 0x0000e4000c1e1500 */
[----:B0-----:R-:W-:Y:S01]  /*72d0*/  IMAD.WIDE R184, R195, 0x2, R232 ;  /* 0x00000002c3b87825 */ /* 0x001fe200078e02e8 */
[----:B------:R-:W-:Y:S02]  /*72e0*/  PRMT R195, RZ, 0x7610, R195 ;  /* 0x00007610ffc37816 */ /* 0x000fe400000000c3 */
[----:B------:R-:W-:-:S04]  /*72f0*/  IADD3 R184, P1, R184, UR4, RZ ;  /* 0x00000004b8b87c10 */ /* 0x000fc8000ff3e0ff */
[----:B------:R-:W-:Y:S02]  /*7300*/  IADD3.X R185, R185, UR5, RZ, P1, !PT ;  /* 0x00000005b9b97c10 */ /* 0x000fe40008ffe4ff */
[----:B------:R-:W-:-:S03]  /*7310*/  ISETP.GT.AND P1, PT, R3, 0x1f, PT ;  /* 0x0000001f0300780c */ /* 0x000fc60003f24270 */
[----:B------:R2:W3:Y:S02]  /*7320*/  @P0 LDG.E.U16 R195, desc[UR10][R184.64] ;  /* 0x0000000ab8c30981 */ /* 0x0004e4000c1e1500 */
[----:B--2---:R-:W-:-:S04]  /*7330*/  IADD3 R184, P0, R230, UR4, RZ ;  /* 0x00000004e6b87c10 */ /* 0x004fc8000ff1e0ff */
[----:B------:R-:W-:-:S05]  /*7340*/  IADD3.X R185, R231, UR5, RZ, P0, !PT ;  /* 0x00000005e7b97c10 */ /* 0x000fca00087fe4ff */
[----:B------:R4:W2:Y:S02]  /*7350*/  @P1 LDG.E.U16 R196, desc[UR10][R184.64] ;  /* 0x0000000ab8c41981 */ /* 0x0008a4000c1e1500 */
[----:B----4-:R-:W-:-:S04]  /*7360*/  IADD3 R184, P0, R228, UR4, RZ ;  /* 0x00000004e4b87c10 */ /* 0x010fc8000ff1e0ff */
[----:B------:R-:W-:-:S05]  /*7370*/  IADD3.X R185, R229, UR5, RZ, P0, !PT ;  /* 0x00000005e5b97c10 */ /* 0x000fca00087fe4ff */
[----:B------:R0:W4:Y:S01]  /*7380*/  @P1 LDG.E.U16 R197, desc[UR10][R184.64] ;  /* 0x0000000ab8c51981 */ /* 0x000122000c1e1500 */
[C---:B------:R-:W-:Y:S01]  /*7390*/  IADD3 RZ, P1, R211.reuse, R2, RZ ;  /* 0x00000002d3ff7210 */ /* 0x040fe20007f3e0ff */
[----:B0-----:R-:W-:Y:S02]  /*73a0*/  IMAD.IADD R184, R211, 0x1, R2 ;  /* 0x00000001d3b87824 */ /* 0x001fe400078e0202 */
[----:B------:R-:W2:Y:S02]  /*73b0*/  LDL R211, [R1+0x60] ;  /* 0x0000600001d37983 */ /* 0x000ea40000100800 */
[----:B------:R-:W-:Y:S02]  /*73c0*/  IMAD.X R185, R209, 0x1, R0, P1 ;  /* 0x00000001d1b97824 */ /* 0x000fe400008e0600 */
[----:B------:R-:W4:Y:S01]  /*73d0*/  LDL R209, [R1+0x100] ;  /* 0x0001000001d17983 */ /* 0x000f220000100800 */
[----:B------:R-:W0:Y:S01]  /*73e0*/  S2R R204, SR_TID.X ;  /* 0x0000000000cc7919 */ /* 0x000e220000002100 */
[----:B------:R-:W-:-:S02]  /*73f0*/  PRMT R198, RZ, 0x7610, R198 ;  /* 0x00007610ffc67816 */ /* 0x000fc400000000c6 */
[----:B------:R-:W-:Y:S02]  /*7400*/  IADD3 RZ, P1, R225, R2, RZ ;  /* 0x00000002e1ff7210 */ /* 0x000fe40007f3e0ff */
[----:B------:R-:W-:Y:S02]  /*7410*/  PRMT R199, RZ, 0x7610, R199 ;  /* 0x00007610ffc77816 */ /* 0x000fe400000000c7 */
[----:B------:R-:W-:Y:S02]  /*7420*/  PRMT R200, RZ, 0x7610, R200 ;  /* 0x00007610ffc87816 */ /* 0x000fe400000000c8 */
[----:B0-----:R-:W-:-:S04]  /*7430*/  LOP3.LUT R204, R204, 0x1f, RZ, 0xc0, !PT ;  /* 0x0000001fcccc7812 */ /* 0x001fc800078ec0ff */
[----:B------:R-:W-:Y:S01]  /*7440*/  ISETP.GE.AND P0, PT, R204, R3, PT ;  /* 0x00000003cc00720c */ /* 0x000fe20003f06270 */
[----:B------:R-:W-:-:S12]  /*7450*/  BAR.SYNC.DEFER_BLOCKING 0x0 ;  /* 0x0000000000007b1d */ /* 0x000fd80000010000 */
[----:B------:R0:W4:Y:S02]  /*7460*/  @!P0 LDG.E.U16 R198, desc[UR10][R184.64] ;  /* 0x0000000ab8c68981 */ /* 0x000124000c1e1500 */
[----:B0-----:R-:W-:Y:S02]  /*7470*/  IMAD.IADD R184, R225, 0x1, R2 ;  /* 0x00000001e1b87824 */ /* 0x001fe400078e0202 */
[----:B------:R-:W-:Y:S01]  /*7480*/  IMAD.X R185, R223, 0x1, R0, P1 ;  /* 0x00000001dfb97824 */ /* 0x000fe200008e0600 */
[----:B------:R-:W-:-:S04]  /*7490*/  IADD3 RZ, P1, R221, R2, RZ ;  /* 0x00000002ddff7210 */ /* 0x000fc80007f3e0ff */
[----:B------:R0:W4:Y:S02]  /*74a0*/  @!P0 LDG.E.U16 R199, desc[UR10][R184.64] ;  /* 0x0000000ab8c78981 */ /* 0x000124000c1e1500 */
[----:B0-----:R-:W-:Y:S02]  /*74b0*/  IMAD.IADD R184, R221, 0x1, R2 ;  /* 0x00000001ddb87824 */ /* 0x001fe400078e0202 */
[--C-:B------:R-:W-:Y:S01]  /*74c0*/  IMAD.X R185, R217, 0x1, R0.reuse, P1 ;  /* 0x00000001d9b97824 */ /* 0x100fe200008e0600 */
[----:B---3--:R-:W-:Y:S01]  /*74d0*/  IADD3 RZ, P1, R246, R2, RZ ;  /* 0x00000002f6ff7210 */ /* 0x008fe20007f3e0ff */
[----:B------:R-:W3:Y:S04]  /*74e0*/  LDL R221, [R1+0xfc] ;  /* 0x0000fc0001dd7983 */ /* 0x000ee80000100800 */
[----:B------:R0:W3:Y:S04]  /*74f0*/  @!P0 LDG.E.U16 R200, desc[UR10][R184.64] ;  /* 0x0000000ab8c88981 */ /* 0x0000e8000c1e1500 */
[----:B------:R1:W-:Y:S04]  /*7500*/  STL [R1+0x41c], R246 ;  /* 0x00041cf601007387 */ /* 0x0003e80000100800 */
[----:B------:R-:W3:Y:S01]  /*7510*/  LDL R217, [R1+0x58] ;  /* 0x0000580001d97983 */ /* 0x000ee20000100800 */
[----:B0-----:R-:W-:-:S02]  /*7520*/  IMAD.X R185, R215, 0x1, R0, P1 ;  /* 0x00000001d7b97824 */ /* 0x001fc400008e0600 */
[----:B------:R-:W-:Y:S01]  /*7530*/  IMAD.IADD R184, R246, 0x1, R2 ;  /* 0x00000001f6b87824 */ /* 0x000fe200078e0202 */
[----:B------:R-:W3:Y:S04]  /*7540*/  LDL R215, [R1+0xf8] ;  /* 0x0000f80001d77983 */ /* 0x000ee80000100800 */
[----:B-1----:R-:W3:Y:S01]  /*7550*/  LDL.LU R246, [R1+0x5c] ;  /* 0x00005c0001f67983 */ /* 0x002ee20000300800 */
[----:B------:R-:W-:Y:S02]  /*7560*/  PRMT R201, RZ, 0x7610, R201 ;  /* 0x00007610ffc97816 */ /* 0x000fe400000000c9 */
[----:B------:R-:W-:-:S04]  /*7570*/  IADD3 RZ, P1, R219, R2, RZ ;  /* 0x00000002dbff7210 */ /* 0x000fc80007f3e0ff */
[----:B------:R0:W3:Y:S01]  /*7580*/  @!P0 LDG.E.U16 R201, desc[UR10][R184.64] ;  /* 0x0000000ab8c98981 */ /* 0x0000e2000c1e1500 */
[----:B------:R-:W-:Y:S01]  /*7590*/  PRMT R202, RZ, 0x7610, R202 ;  /* 0x00007610ffca7816 */ /* 0x000fe200000000ca */
[----:B0-----:R-:W-:Y:S02]  /*75a0*/  IMAD.X R185, R213, 0x1, R0, P1 ;  /* 0x00000001d5b97824 */ /* 0x001fe400008e0600 */
[----:B------:R-:W3:Y:S01]  /*75b0*/  LDL R213, [R1+0x54] ;  /* 0x0000540001d57983 */ /* 0x000ee20000100800 */
[----:B------:R-:W-:-:S03]  /*75c0*/  IMAD.IADD R184, R219, 0x1, R2 ;  /* 0x00000001dbb87824 */ /* 0x000fc600078e0202 */
[----:B------:R-:W3:Y:S04]  /*75d0*/  LDL R219, [R1+0xf4] ;  /* 0x0000f40001db7983 */ /* 0x000ee80000100800 */
[----:B------:R0:W3:Y:S01]  /*75e0*/  @!P0 LDG.E.U16 R202, desc[UR10][R184.64] ;  /* 0x0000000ab8ca8981 */ /* 0x0000e2000c1e1500 */
[C---:B--2---:R-:W-:Y:S01]  /*75f0*/  IADD3 RZ, P1, R211.reuse, R2, RZ ;  /* 0x00000002d3ff7210 */ /* 0x044fe20007f3e0ff */
[----:B0-----:R-:W-:Y:S02]  /*7600*/  IMAD.IADD R184, R211, 0x1, R2 ;  /* 0x00000001d3b87824 */ /* 0x001fe400078e0202 */
[----:B------:R-:W2:Y:S02]  /*7610*/  LDL R211, [R1+0x50] ;  /* 0x0000500001d37983 */ /* 0x000ea40000100800 */
[----:B----4-:R-:W-:-:S02]  /*7620*/  IMAD.X R185, R209, 0x1, R0, P1 ;  /* 0x00000001d1b97824 */ /* 0x010fc400008e0600 */
[----:B------:R-:W4:Y:S01]  /*7630*/  LDL R209, [R1+0xf0] ;  /* 0x0000f00001d17983 */ /* 0x000f220000100800 */
[----:B------:R-:W0:Y:S01]  /*7640*/  S2UR UR7, SR_CgaCtaId ;  /* 0x00000000000779c3 */ /* 0x000e220000008800 */
[----:B------:R-:W-:Y:S01]  /*7650*/  UMOV UR6, 0x400 ;  /* 0x0000040000067882 */ /* 0x000fe20000000000 */
[----:B------:R-:W-:Y:S01]  /*7660*/  PRMT R203, RZ, 0x7610, R203 ;  /* 0x00007610ffcb7816 */ /* 0x000fe200000000cb */
[----:B------:R-:W-:-:S05]  /*7670*/  IMAD.SHL.U32 R204, R204, 0x2, RZ ;  /* 0x00000002cccc7824 */ /* 0x000fca00078e00ff */
[----:B------:R1:W4:Y:S01]  /*7680*/  @!P0 LDG.E.U16 R203, desc[UR10][R184.64] ;  /* 0x0000000ab8cb8981 */ /* 0x000322000c1e1500 */
[----:B0-----:R-:W-:-:S09]  /*7690*/  ULEA UR6, UR7, UR6, 0x18 ;  /* 0x0000000607067291 */ /* 0x001fd2000f8ec03f */
[----:B------:R0:W-:Y:S04]  /*76a0*/  STS.U16 [R204+UR6], R194 ;  /* 0x000000c2cc007988 */ /* 0x0001e80008000406 */
[----:B------:R1:W-:Y:S01]  /*76b0*/  STS.U16 [R204+UR6+0x40], R193 ;  /* 0x000040c1cc007988 */ /* 0x0003e20008000406 */
[----:B0-----:R-:W-:Y:S02]  /*76c0*/  PRMT R194, RZ, 0x7610, R194 ;  /* 0x00007610ffc27816 */ /* 0x001fe400000000c2 */
[----:B-1----:R-:W-:Y:S01]  /*76d0*/  PRMT R193, RZ, 0x7610, R193 ;  /* 0x00007610ffc17816 */ /* 0x002fe200000000c1 */
[----:B------:R0:W-:Y:S02]  /*76e0*/  STS.U16 [R204+UR6+0x240], R192 ;  /* 0x000240c0cc007988 */ /* 0x0001e40008000406 */
[----:B0-----:R-:W-:-:S02]  /*76f0*/  PRMT R192, RZ, 0x7610, R192 ;  /* 0x00007610ffc07816 */ /* 0x001fc400000000c0 */
[CC--:B---3--:R-:W-:Y:S01]  /*7700*/  IADD3 RZ, P1, R246.reuse, R2.reuse, RZ ;  /* 0x00000002f6ff7210 */ /* 0x0c8fe20007f3e0ff */
[----:B------:R-:W-:Y:S01]  /*7710*/  IMAD.IADD R184, R246, 0x1, R2 ;  /* 0x00000001f6b87824 */ /* 0x000fe200078e0202 */
[----:B------:R-:W-:Y:S03]  /*7720*/  STL [R1+0x420], R246 ;  /* 0x000420f601007387 */ /* 0x000fe60000100800 */
[----:B------:R-:W-:Y:S01]  /*7730*/  IMAD.X R185, R221, 0x1, R0, P1 ;  /* 0x00000001ddb97824 */ /* 0x000fe200008e0600 */
[----:B------:R-:W3:Y:S01]  /*7740*/  LDL R227, [R1+0x4c] ;  /* 0x00004c0001e37983 */ /* 0x000ee20000100800 */
[----:B------:R-:W-:-:S03]  /*7750*/  IADD3 RZ, P1, R217, R2, RZ ;  /* 0x00000002d9ff7210 */ /* 0x000fc60007f3e0ff */
[----:B------:R0:W3:Y:S04]  /*7760*/  @!P0 LDG.E.U16 R194, desc[UR10][R184.64] ;  /* 0x0000000ab8c28981 */ /* 0x0000e8000c1e1500 */
[----:B------:R-:W3:Y:S04]  /*7770*/  LDL R223, [R1+0xec] ;  /* 0x0000ec0001df7983 */ /* 0x000ee80000100800 */
[----:B------:R-:W3:Y:S01]  /*7780*/  LDL R225, [R1+0xe4] ;  /* 0x0000e40001e17983 */ /* 0x000ee20000100800 */
[----:B0-----:R-:W-:Y:S02]  /*7790*/  IMAD.IADD R184, R217, 0x1, R2 ;  /* 0x00000001d9b87824 */ /* 0x001fe400078e0202 */
[----:B------:R-:W-:Y:S01]  /*77a0*/  IMAD.X R185, R215, 0x1, R0, P1 ;  /* 0x00000001d7b97824 */ /* 0x000fe200008e0600 */
[----:B------:R-:W3:Y:S01]  /*77b0*/  LDL R217, [R1+0x48] ;  /* 0x0000480001d97983 */ /* 0x000ee20000100800 */
[----:B------:R-:W-:-:S03]  /*77c0*/  IADD3 RZ, P1, R213, R2, RZ ;  /* 0x00000002d5ff7210 */ /* 0x000fc60007f3e0ff */
[----:B------:R0:W3:Y:S04]  /*77d0*/  @!P0 LDG.E.U16 R193, desc[UR10][R184.64] ;  /* 0x0000000ab8c18981 */ /* 0x0000e8000c1e1500 */
[----:B------:R-:W3:Y:S04]  /*77e0*/  LDL R215, [R1+0xe8] ;  /* 0x0000e80001d77983 */ /* 0x000ee80000100800 */
[----:B------:R-:W3:Y:S01]  /*77f0*/  LDL R221, [R1+0x40] ;  /* 0x0000400001dd7983 */ /* 0x000ee20000100800 */
[----:B0-----:R-:W-:-:S03]  /*7800*/  IMAD.IADD R184, R213, 0x1, R2 ;  /* 0x00000001d5b87824 */ /* 0x001fc600078e0202 */
[----:B------:R-:W3:Y:S01]  /*7810*/  LDL R213, [R1+0x44] ;  /* 0x0000440001d57983 */ /* 0x000ee20000100800 */
[----:B------:R-:W-:-:S03]  /*7820*/  IMAD.X R185, R219, 0x1, R0, P1 ;  /* 0x00000001dbb97824 */ /* 0x000fc600008e0600 */
[----:B------:R-:W3:Y:S04]  /*7830*/  LDL R219, [R1+0x3c] ;  /* 0x00003c0001db7983 */ /* 0x000ee80000100800 */
[----:B------:R0:W3:Y:S01]  /*7840*/  @!P0 LDG.E.U16 R192, desc[UR10][R184.64] ;  /* 0x0000000ab8c08981 */ /* 0x0000e2000c1e1500 */
[C---:B--2---:R-:W-:Y:S01]  /*7850*/  IADD3 RZ, P1, R211.reuse, R2, RZ ;  /* 0x00000002d3ff7210 */ /* 0x044fe20007f3e0ff */
[----:B0-----:R-:W-:Y:S02]  /*7860*/  IMAD.IADD R184, R211, 0x1, R2 ;  /* 0x00000001d3b87824 */ /* 0x001fe400078e0202 */
[----:B------:R-:W2:Y:S02]  /*7870*/  LDL R211, [R1+0xe0] ;  /* 0x0000e00001d37983 */ /* 0x000ea40000100800 */
[----:B----4-:R-:W-:-:S02]  /*7880*/  IMAD.X R185, R209, 0x1, R0, P1 ;  /* 0x00000001d1b97824 */ /* 0x010fc400008e0600 */
[----:B------:R-:W4:Y:S04]  /*7890*/  LDL R209, [R1+0xdc] ;  /* 0x0000dc0001d17983 */ /* 0x000f280000100800 */
[----:B------:R0:W-:Y:S04]  /*78a0*/  STS.U16 [R204+UR6+0x200], R191 ;  /* 0x000200bfcc007988 */ /* 0x0001e80008000406 */
[----:B------:R1:W-:Y:S01]  /*78b0*/  STS.U16 [R204+UR6+0x400], R190 ;  /* 0x000400becc007988 */ /* 0x0003e20008000406 */
[----:B0-----:R-:W-:Y:S02]  /*78c0*/  PRMT R191, RZ, 0x7610, R191 ;  /* 0x00007610ffbf7816 */ /* 0x001fe400000000bf */
[----:B-1----:R-:W-:-:S04]  /*78d0*/  PRMT R190, RZ, 0x7610, R190 ;  /* 0x00007610ffbe7816 */ /* 0x002fc800000000be */
[----:B------:R0:W4:Y:S04]  /*78e0*/  @!P0 LDG.E.U16 R191, desc[UR10][R184.64] ;  /* 0x0000000ab8bf8981 */ /* 0x000128000c1e1500 */
[----:B------:R1:W-:Y:S04]  /*78f0*/  STS.U16 [R204+UR6+0x440], R187 ;  /* 0x000440bbcc007988 */ /* 0x0003e80008000406 */
[----:B------:R0:W-:Y:S01]  /*7900*/  STS.U16 [R204+UR6+0x640], R181 ;  /* 0x000640b5cc007988 */ /* 0x0001e20008000406 */
[----:B-1----:R-:W-:Y:S02]  /*7910*/  PRMT R187, RZ, 0x7610, R187 ;  /* 0x00007610ffbb7816 */ /* 0x002fe400000000bb */
[----:B0-----:R-:W-:Y:S01]  /*7920*/  PRMT R181, RZ, 0x7610, R181 ;  /* 0x00007610ffb57816 */ /* 0x001fe200000000b5 */
[----:B------:R0:W-:Y:S02]  /*7930*/  STS.U16 [R204+UR6+0x600], R178 ;  /* 0x000600b2cc007988 */ /* 0x0001e40008000406 */
[----:B0-----:R-:W-:-:S02]  /*7940*/  PRMT R178, RZ, 0x7610, R178 ;  /* 0x00007610ffb27816 */ /* 0x001fc400000000b2 */
[C---:B---3--:R-:W-:Y:S01]  /*7950*/  IADD3 RZ, P1, R227.reuse, R2, RZ ;  /* 0x00000002e3ff7210 */ /* 0x048fe20007f3e0ff */
[----:B------:R-:W-:-:S04]  /*7960*/  IMAD.IADD R184, R227, 0x1, R2 ;  /* 0x00000001e3b87824 */ /* 0x000fc800078e0202 */
[----:B------:R-:W-:Y:S02]  /*7970*/  IMAD.X R185, R223, 0x1, R0, P1 ;  /* 0x00000001dfb97824 */ /* 0x000fe400008e0600 */
[----:B------:R-:W3:Y:S04]  /*7980*/  LDL R223, [R1+0xd8] ;  /* 0x0000d80001df7983 */ /* 0x000ee80000100800 */
[----:B------:R0:W3:Y:S01]  /*7990*/  @!P0 LDG.E.U16 R190, desc[UR10][R184.64] ;  /* 0x0000000ab8be8981 */ /* 0x0000e2000c1e1500 */
[C---:B------:R-:W-:Y:S01]  /*79a0*/  IADD3 RZ, P1, R217.reuse, R2, RZ ;  /* 0x00000002d9ff7210 */ /* 0x040fe20007f3e0ff */
[----:B0-----:R-:W-:-:S04]  /*79b0*/  IMAD.IADD R184, R217, 0x1, R2 ;  /* 0x00000001d9b87824 */ /* 0x001fc800078e0202 */
[----:B------:R-:W-:Y:S01]  /*79c0*/  IMAD.X R185, R215, 0x1, R0, P1 ;  /* 0x00000001d7b97824 */ /* 0x000fe200008e0600 */
[----:B------:R-:W3:Y:S04]  /*79d0*/  LDL R217, [R1+0x38] ;  /* 0x0000380001d97983 */ /* 0x000ee80000100800 */
[----:B------:R0:W3:Y:S01]  /*79e0*/  @!P0 LDG.E.U16 R187, desc[UR10][R184.64] ;  /* 0x0000000ab8bb8981 */ /* 0x0000e2000c1e1500 */
[----:B------:R-:W-:-:S03]  /*79f0*/  IADD3 RZ, P1, R213, R2, RZ ;  /* 0x00000002d5ff7210 */ /* 0x000fc60007f3e0ff */
[----:B------:R-:W3:Y:S01]  /*7a00*/  LDL R215, [R1+0x34] ;  /* 0x0000340001d77983 */ /* 0x000ee20000100800 */
[----:B0-----:R-:W-:Y:S02]  /*7a10*/  IMAD.IADD R184, R213, 0x1, R2 ;  /* 0x00000001d5b87824 */ /* 0x001fe400078e0202 */
[----:B------:R-:W-:Y:S01]  /*7a20*/  IMAD.X R185, R225, 0x1, R0, P1 ;  /* 0x00000001e1b97824 */ /* 0x000fe200008e0600 */
[C---:B------:R-:W-:Y:S01]  /*7a30*/  IADD3 RZ, P1, R221.reuse, R2, RZ ;  /* 0x00000002ddff7210 */ /* 0x040fe20007f3e0ff */
[----:B------:R-:W3:Y:S04]  /*7a40*/  LDL R213, [R1+0xd4] ;  /* 0x0000d40001d57983 */ /* 0x000ee80000100800 */
[----:B------:R0:W3:Y:S02]  /*7a50*/  @!P0 LDG.E.U16 R181, desc[UR10][R184.64] ;  /* 0x0000000ab8b58981 */ /* 0x0000e4000c1e1500 */
[----:B0-----:R-:W-:-:S02]  /*7a60*/  IMAD.IADD R184, R221, 0x1, R2 ;  /* 0x00000001ddb87824 */ /* 0x001fc400078e0202 */
[----:B------:R-:W3:Y:S01]  /*7a70*/  LDL R221, [R1+0x1c] ;  /* 0x00001c0001dd7983 */ /* 0x000ee20000100800 */
[--C-:B--2---:R-:W-:Y:S01]  /*7a80*/  IMAD.X R185, R211, 0x1, R0.reuse, P1 ;  /* 0x00000001d3b97824 */ /* 0x104fe200008e0600 */
[----:B------:R-:W-:Y:S02]  /*7a90*/  IADD3 RZ, P1, R219, R2, RZ ;  /* 0x00000002dbff7210 */ /* 0x000fe40007f3e0ff */
[----:B------:R-:W2:Y:S04]  /*7aa0*/  LDL R211, [R1+0xd0] ;  /* 0x0000d00001d37983 */ /* 0x000ea80000100800 */
[----:B------:R4:W2:Y:S02]  /*7ab0*/  @!P0 LDG.E.U16 R178, desc[UR10][R184.64] ;  /* 0x0000000ab8b28981 */ /* 0x0008a4000c1e1500 */
[----:B----4-:R-:W-:-:S02]  /*7ac0*/  IMAD.X R185, R209, 0x1, R0, P1 ;  /* 0x00000001d1b97824 */ /* 0x010fc400008e0600 */
[----:B------:R-:W4:Y:S04]  /*7ad0*/  LDL R209, [R1+0xcc] ;  /* 0x0000cc0001d17983 */ /* 0x000f280000100800 */
[----:B------:R-:W2:Y:S01]  /*7ae0*/  LDL.LU R246, [R1+0x30] ;  /* 0x0000300001f67983 */ /* 0x000ea20000300800 */
[----:B------:R-:W-:-:S03]  /*7af0*/  IMAD.IADD R184, R219, 0x1, R2 ;  /* 0x00000001dbb87824 */ /* 0x000fc600078e0202 */
[----:B------:R0:W-:Y:S01]  /*7b00*/  STS.U16 [R204+UR6+0x800], R176 ;  /* 0x000800b0cc007988 */ /* 0x0001e20008000406 */
[----:B------:R-:W-:-:S03]  /*7b10*/  PRMT R205, RZ, 0x7610, R205 ;  /* 0x00007610ffcd7816 */ /* 0x000fc600000000cd */
[----:B------:R-:W4:Y:S01]  /*7b20*/  LDL R219, [R1+0x18] ;  /* 0x0000180001db7983 */ /* 0x000f220000100800 */
[----:B0-----:R-:W-:-:S06]  /*7b30*/  PRMT R176, RZ, 0x7610, R176 ;  /* 0x00007610ffb07816 */ /* 0x001fcc00000000b0 */
[----:B------:R0:W4:Y:S04]  /*7b40*/  @!P0 LDG.E.U16 R176, desc[UR10][R184.64] ;  /* 0x0000000ab8b08981 */ /* 0x000128000c1e1500 */
[----:B------:R-:W-:Y:S04]  /*7b50*/  STS.U16 [R204+UR6+0x840], R19 ;  /* 0x00084013cc007988 */ /* 0x000fe80008000406 */
[----:B------:R-:W-:Y:S04]  /*7b60*/  STS.U16 [R204+UR6+0xa40], R18 ;  /* 0x000a4012cc007988 */ /* 0x000fe80008000406 */
[----:B------:R1:W-:Y:S02]  /*7b70*/  STS.U16 [R204+UR6+0xa00], R172 ;  /* 0x000a00accc007988 */ /* 0x0003e40008000406 */
[----:B-1----:R-:W-:-:S02]  /*7b80*/  PRMT R172, RZ, 0x7610, R172 ;  /* 0x00007610ffac7816 */ /* 0x002fc400000000ac */
[CC--:B---3--:R-:W-:Y:S01]  /*7b90*/  IADD3 RZ, P1, R217.reuse, R2.reuse, RZ ;  /* 0x00000002d9ff7210 */ /* 0x0c8fe20007f3e0ff */
[----:B0-----:R-:W-:Y:S02]  /*7ba0*/  IMAD.IADD R184, R217, 0x1, R2 ;  /* 0x00000001d9b87824 */ /* 0x001fe400078e0202 */
[----:B------:R-:W3:Y:S02]  /*7bb0*/  LDL R217, [R1+0xc8] ;  /* 0x0000c80001d97983 */ /* 0x000ee40000100800 */
[----:B------:R-:W-:Y:S01]  /*7bc0*/  IMAD.X R185, R223, 0x1, R0, P1 ;  /* 0x00000001dfb97824 */ /* 0x000fe200008e0600 */
[----:B------:R-:W-:-:S04]  /*7bd0*/  IADD3 RZ, P1, R215, R2, RZ ;  /* 0x00000002d7ff7210 */ /* 0x000fc80007f3e0ff */
[----:B------:R0:W3:Y:S01]  /*7be0*/  @!P0 LDG.E.U16 R205, desc[UR10][R184.64] ;  /* 0x0000000ab8cd8981 */ /* 0x0000e2000c1e1500 */
[----:B------:R-:W-:-:S03]  /*7bf0*/  IMAD.IADD R18, R215, 0x1, R2 ;  /* 0x00000001d7127824 */ /* 0x000fc600078e0202 */
[----:B------:R-:W3:Y:S01]  /*7c00*/  LDL R215, [R1+0x14] ;  /* 0x0000140001d77983 */ /* 0x000ee20000100800 */
[----:B------:R-:W-:Y:S01]  /*7c10*/  IMAD.X R19, R213, 0x1, R0, P1 ;  /* 0x00000001d5137824 */ /* 0x000fe200008e0600 */
[----:B0-----:R-:W-:Y:S02]  /*7c20*/  PRMT R184, RZ, 0x7610, R184 ;  /* 0x00007610ffb87816 */ /* 0x001fe400000000b8 */
[----:B------:R-:W3:Y:S04]  /*7c30*/  LDL R213, [R1+0xc4] ;  /* 0x0000c40001d57983 */ /* 0x000ee80000100800 */
[----:B------:R0:W3:Y:S01]  /*7c40*/  @!P0 LDG.E.U16 R184, desc[UR10][R18.64] ;  /* 0x0000000a12b88981 */ /* 0x0000e2000c1e1500 */
[C---:B--2---:R-:W-:Y:S01]  /*7c50*/  IADD3 RZ, P1, R246.reuse, R2, RZ ;  /* 0x00000002f6ff7210 */ /* 0x044fe20007f3e0ff */
[----:B0-----:R-:W-:-:S02]  /*7c60*/  IMAD.IADD R18, R246, 0x1, R2 ;  /* 0x00000001f6127824 */ /* 0x001fc400078e0202 */
[----:B------:R0:W-:Y:S02]  /*7c70*/  STL [R1+0x424], R246 ;  /* 0x000424f601007387 */ /* 0x0001e40000100800 */
[----:B------:R-:W-:Y:S01]  /*7c80*/  IMAD.X R19, R211, 0x1, R0, P1 ;  /* 0x00000001d3137824 */ /* 0x000fe200008e0600 */
[C---:B------:R-:W-:Y:S01]  /*7c90*/  IADD3 RZ, P1, R221.reuse, R2, RZ ;  /* 0x00000002ddff7210 */ /* 0x040fe20007f3e0ff */
[----:B------:R-:W2:Y:S04]  /*7ca0*/  LDL R225, [R1+0x10] ;  /* 0x0000100001e17983 */ /* 0x000ea80000100800 */
[----:B------:R1:W2:Y:S04]  /*7cb0*/  @!P0 LDG.E.U16 R172, desc[UR10][R18.64] ;  /* 0x0000000a12ac8981 */ /* 0x0002a8000c1e1500 */
[----:B------:R-:W2:Y:S04]  /*7cc0*/  LDL R211, [R1+0xc0] ;  /* 0x0000c00001d37983 */ /* 0x000ea80000100800 */
[----:B------:R-:W2:Y:S01]  /*7cd0*/  LDL R223, [R1+0x8] ;  /* 0x0000080001df7983 */ /* 0x000ea20000100800 */
[----:B-1----:R-:W-:-:S02]  /*7ce0*/  IMAD.IADD R18, R221, 0x1, R2 ;  /* 0x00000001dd127824 */ /* 0x002fc400078e0202 */
[----:B----4-:R-:W-:Y:S01]  /*7cf0*/  IMAD.X R19, R209, 0x1, R0, P1 ;  /* 0x00000001d1137824 */ /* 0x010fe200008e0600 */
[----:B------:R-:W4:Y:S04]  /*7d00*/  LDL R221, [R1+0xb8] ;  /* 0x0000b80001dd7983 */ /* 0x000f280000100800 */
[----:B------:R-:W4:Y:S04]  /*7d10*/  LDL R209, [R1+0xbc] ;  /* 0x0000bc0001d17983 */ /* 0x000f280000100800 */
[----:B0-----:R-:W4:Y:S01]  /*7d20*/  LDL.LU R246, [R1+0xc] ;  /* 0x00000c0001f67983 */ /* 0x001f220000300800 */
[----:B------:R-:W-:-:S03]  /*7d30*/  IADD3 RZ, P1, R219, R2, RZ ;  /* 0x00000002dbff7210 */ /* 0x000fc60007f3e0ff */
[----:B------:R0:W-:Y:S04]  /*7d40*/  STS.U16 [R204+UR6+0xc00], R28 ;  /* 0x000c001ccc007988 */ /* 0x0001e80008000406 */
[----:B------:R1:W-:Y:S01]  /*7d50*/  STS.U16 [R204+UR6+0xc40], R171 ;  /* 0x000c40abcc007988 */ /* 0x0003e20008000406 */
[----:B0-----:R-:W-:Y:S02]  /*7d60*/  PRMT R28, RZ, 0x7610, R28 ;  /* 0x00007610ff1c7816 */ /* 0x001fe4000000001c */
[----:B-1----:R-:W-:-:S04]  /*7d70*/  PRMT R171, RZ, 0x7610, R171 ;  /* 0x00007610ffab7816 */ /* 0x002fc800000000ab */
[----:B------:R0:W4:Y:S01]  /*7d80*/  @!P0 LDG.E.U16 R28, desc[UR10][R18.64] ;  /* 0x0000000a121c8981 */ /* 0x000122000c1e1500 */
[----:B------:R-:W-:-:S03]  /*7d90*/  PRMT R185, RZ, 0x7610, R185 ;  /* 0x00007610ffb97816 */ /* 0x000fc600000000b9 */
[----:B------:R1:W-:Y:S01]  /*7da0*/  STS.U16 [R204+UR6+0xe40], R180 ;  /* 0x000e40b4cc007988 */ /* 0x0003e20008000406 */
[----:B0-----:R-:W-:-:S03]  /*7db0*/  IMAD.IADD R18, R219, 0x1, R2 ;  /* 0x00000001db127824 */ /* 0x001fc600078e0202 */
[----:B------:R-:W4:Y:S01]  /*7dc0*/  LDL R219, [R1+0x4] ;  /* 0x0000040001db7983 */ /* 0x000f220000100800 */
[----:B-1----:R-:W-:-:S03]  /*7dd0*/  LOP3.LUT R180, R204, 0x10, RZ, 0x3c, !PT ;  /* 0x00000010ccb47812 */ /* 0x002fc600078e3cff */
[----:B------:R-:W-:Y:S04]  /*7de0*/  STS.U16 [R204+UR6+0xe00], R182 ;  /* 0x000e00b6cc007988 */ /* 0x000fe80008000406 */
[----:B------:R0:W-:Y:S02]  /*7df0*/  STS.U16 [R180+UR6+0x80], R169 ;  /* 0x000080a9b4007988 */ /* 0x0001e40008000406 */
[----:B0-----:R-:W-:Y:S01]  /*7e00*/  PRMT R169, RZ, 0x7610, R169 ;  /* 0x00007610ffa97816 */ /* 0x001fe200000000a9 */
[----:B---3--:R-:W-:Y:S02]  /*7e10*/  IMAD.X R19, R217, 0x1, R0, P1 ;  /* 0x00000001d9137824 */ /* 0x008fe400008e0600 */
[----:B------:R-:W3:Y:S04]  /*7e20*/  LDL R217, [R1+0xb4] ;  /* 0x0000b40001d97983 */ /* 0x000ee80000100800 */
[----:B------:R0:W3:Y:S01]  /*7e30*/  @!P0 LDG.E.U16 R171, desc[UR10][R18.64] ;  /* 0x0000000a12ab8981 */ /* 0x0000e2000c1e1500 */
[C---:B------:R-:W-:Y:S01]  /*7e40*/  IADD3 RZ, P1, R215.reuse, R2, RZ ;  /* 0x00000002d7ff7210 */ /* 0x040fe20007f3e0ff */
[----:B0-----:R-:W-:-:S04]  /*7e50*/  IMAD.IADD R18, R215, 0x1, R2 ;  /* 0x00000001d7127824 */ /* 0x001fc800078e0202 */
[----:B------:R-:W-:Y:S01]  /*7e60*/  IMAD.X R19, R213, 0x1, R0, P1 ;  /* 0x00000001d5137824 */ /* 0x000fe200008e0600 */
[----:B------:R-:W3:Y:S04]  /*7e70*/  LDL R215, [R1] ;  /* 0x0000000001d77983 */ /* 0x000ee80000100800 */
[----:B------:R0:W3:Y:S04]  /*7e80*/  @!P0 LDG.E.U16 R185, desc[UR10][R18.64] ;  /* 0x0000000a12b98981 */ /* 0x0000e8000c1e1500 */
[----:B------:R-:W3:Y:S01]  /*7e90*/  LDL R213, [R1+0xb0] ;  /* 0x0000b00001d57983 */ /* 0x000ee20000100800 */
[C---:B--2---:R-:W-:Y:S01]  /*7ea0*/  IADD3 RZ, P1, R225.reuse, R2, RZ ;  /* 0x00000002e1ff7210 */ /* 0x044fe20007f3e0ff */
[----:B0-----:R-:W-:-:S04]  /*7eb0*/  IMAD.IADD R18, R225, 0x1, R2 ;  /* 0x00000001e1127824 */ /* 0x001fc800078e0202 */
[----:B------:R-:W-:Y:S02]  /*7ec0*/  IMAD.X R19, R211, 0x1, R0, P1 ;  /* 0x00000001d3137824 */ /* 0x000fe400008e0600 */
[----:B------:R-:W2:Y:S04]  /*7ed0*/  LDL R211, [R1+0x1dc] ;  /* 0x0001dc0001d37983 */ /* 0x000ea80000100800 */
[----:B------:R0:W2:Y:S01]  /*7ee0*/  @!P0 LDG.E.U16 R169, desc[UR10][R18.64] ;  /* 0x0000000a12a98981 */ /* 0x0000a2000c1e1500 */
[----:B----4-:R-:W-:-:S03]  /*7ef0*/  IADD3 RZ, P1, R246, R2, RZ ;  /* 0x00000002f6ff7210 */ /* 0x010fc60007f3e0ff */
[----:B------:R-:W-:Y:S02]  /*7f00*/  STL [R1+0x428], R246 ;  /* 0x000428f601007387 */ /* 0x000fe40000100800 */
[----:B0-----:R-:W-:Y:S02]  /*7f10*/  IMAD.X R19, R209, 0x1, R0, P1 ;  /* 0x00000001d1137824 */ /* 0x001fe400008e0600 */
[----:B------:R-:W4:Y:S04]  /*7f20*/  LDL R209, [R1+0x144] ;  /* 0x0001440001d17983 */ /* 0x000f280000100800 */
[----:B------:R-:W2:Y:S04]  /*7f30*/  LDL.LU R235, [R1+0x80] ;  /* 0x0000800001eb7983 */ /* 0x000ea80000300800 */
[----:B------:R-:W4:Y:S01]  /*7f40*/  LDL.LU R234, [R1+0x148] ;  /* 0x0001480001ea7983 */ /* 0x000f220000300800 */
[----:B------:R-:W-:Y:S01]  /*7f50*/  PRMT R182, RZ, 0x7610, R182 ;  /* 0x00007610ffb67816 */ /* 0x000fe200000000b6 */
[----:B------:R-:W-:Y:S01]  /*7f60*/  IMAD.IADD R18, R246, 0x1, R2 ;  /* 0x00000001f6127824 */ /* 0x000fe200078e0202 */
[----:B------:R-:W-:Y:S01]  /*7f70*/  IADD3 RZ, P1, R223, R2, RZ ;  /* 0x00000002dfff7210 */ /* 0x000fe20007f3e0ff */
[----:B------:R0:W-:Y:S04]  /*7f80*/  STS.U16 [R180+UR6+0xc0], R195 ;  /* 0x0000c0c3b4007988 */ /* 0x0001e80008000406 */
[----:B------:R1:W2:Y:S04]  /*7f90*/  @!P0 LDG.E.U16 R182, desc[UR10][R18.64] ;  /* 0x0000000a12b68981 */ /* 0x0002a8000c1e1500 */
[----:B------:R-:W-:Y:S01]  /*7fa0*/  STS.U16 [R180+UR6+0x2c0], R17 ;  /* 0x0002c011b4007988 */ /* 0x000fe20008000406 */
[----:B0-----:R-:W-:-:S03]  /*7fb0*/  PRMT R195, RZ, 0x7610, R195 ;  /* 0x00007610ffc37816 */ /* 0x001fc600000000c3 */
[----:B------:R0:W-:Y:S01]  /*7fc0*/  STS.U16 [R180+UR6+0x280], R16 ;  /* 0x00028010b4007988 */ /* 0x0001e20008000406 */
[----:B-1----:R-:W-:Y:S02]  /*7fd0*/  IMAD.IADD R18, R223, 0x1, R2 ;  /* 0x00000001df127824 */ /* 0x002fe400078e0202 */
[----:B------:R-:W-:Y:S01]  /*7fe0*/  IMAD.X R19, R221, 0x1, R0, P1 ;  /* 0x00000001dd137824 */ /* 0x000fe200008e0600 */
[C---:B------:R-:W-:Y:S01]  /*7ff0*/  IADD3 RZ, P1, R219.reuse, R2, RZ ;  /* 0x00000002dbff7210 */ /* 0x040fe20007f3e0ff */
[----:B------:R1:W-:Y:S04]  /*8000*/  STS.U16 [R180+UR6+0x480], R23 ;  /* 0x00048017b4007988 */ /* 0x0003e80008000406 */
[----:B------:R1:W2:Y:S01]  /*8010*/  @!P0 LDG.E.U16 R195, desc[UR10][R18.64] ;  /* 0x0000000a12c38981 */ /* 0x0002a2000c1e1500 */
[----:B0-----:R-:W-:-:S03]  /*8020*/  IMAD.IADD R16, R219, 0x1, R2 ;  /* 0x00000001db107824 */ /* 0x001fc600078e0202 */
[----:B------:R-:W2:Y:S01]  /*8030*/  LDL.LU R237, [R1+0x124] ;  /* 0x0001240001ed7983 */ /* 0x000ea20000300800 */
[----:B-1----:R-:W-:-:S03]  /*8040*/  PRMT R23, RZ, 0x7610, R23 ;  /* 0x00007610ff177816 */ /* 0x002fc60000000017 */
[----:B------:R-:W2:Y:S01]  /*8050*/  LDL R228, [R1+0x164] ;  /* 0x0001640001e47983 */ /* 0x000ea20000100800 */
[----:B------:R-:W-:Y:S02]  /*8060*/  PRMT R18, RZ, 0x7610, R18 ;  /* 0x00007610ff127816 */ /* 0x000fe40000000012 */
[----:B------:R-:W-:Y:S01]  /*8070*/  PRMT R19, RZ, 0x7610, R19 ;  /* 0x00007610ff137816 */ /* 0x000fe20000000013 */
[----:B------:R-:W2:Y:S04]  /*8080*/  LDL R225, [R1+0x94] ;  /* 0x0000940001e17983 */ /* 0x000ea80000100800 */
[----:B------:R-:W2:Y:S04]  /*8090*/  LDL R223, [R1+0x160] ;  /* 0x0001600001df7983 */ /* 0x000ea80000100800 */
[----:B------:R-:W2:Y:S04]  /*80a0*/  LDL R221, [R1+0x90] ;  /* 0x0000900001dd7983 */ /* 0x000ea80000100800 */
[----:B------:R-:W2:Y:S01]  /*80b0*/  LDL R219, [R1+0x1d8] ;  /* 0x0001d80001db7983 */ /* 0x000ea20000100800 */
[----:B---3--:R-:W-:-:S03]  /*80c0*/  IMAD.X R17, R217, 0x1, R0, P1 ;  /* 0x00000001d9117824 */ /* 0x008fc600008e0600 */
[----:B------:R-:W3:Y:S04]  /*80d0*/  LDL R217, [R1+0x140] ;  /* 0x0001400001d97983 */ /* 0x000ee80000100800 */
[----:B------:R0:W3:Y:S01]  /*80e0*/  @!P0 LDG.E.U16 R18, desc[UR10][R16.64] ;  /* 0x0000000a10128981 */ /* 0x0000e2000c1e1500 */
[C---:B------:R-:W-:Y:S01]  /*80f0*/  IADD3 RZ, P1, R215.reuse, R2, RZ ;  /* 0x00000002d7ff7210 */ /* 0x040fe20007f3e0ff */
[----:B0-----:R-:W-:-:S04]  /*8100*/  IMAD.IADD R16, R215, 0x1, R2 ;  /* 0x00000001d7107824 */ /* 0x001fc800078e0202 */
[----:B------:R-:W-:-:S05]  /*8110*/  IMAD.X R17, R213, 0x1, R0, P1 ;  /* 0x00000001d5117824 */ /* 0x000fca00008e0600 */
[----:B------:R4:W3:Y:S02]  /*8120*/  @!P0 LDG.E.U16 R19, desc[UR10][R16.64] ;  /* 0x0000000a10138981 */ /* 0x0008e4000c1e1500 */
[----:B----4-:R-:W-:-:S05]  /*8130*/  IADD3 R16, P1, R234, R2, RZ ;  /* 0x00000002ea107210 */ /* 0x010fca0007f3e0ff */
[----:B--2---:R-:W-:-:S05]  /*8140*/  IMAD.X R17, R235, 0x1, R0, P1 ;  /* 0x00000001eb117824 */ /* 0x004fca00008e0600 */
[----:B------:R0:W2:Y:S02]  /*8150*/  @!P0 LDG.E.U16 R23, desc[UR10][R16.64] ;  /* 0x0000000a10178981 */ /* 0x0000a4000c1e1500 */
[----:B0-----:R-:W-:Y:S02]  /*8160*/  IADD3 R16, P1, R211, R2, RZ ;  /* 0x00000002d3107210 */ /* 0x001fe40007f3e0ff */
[----:B------:R-:W4:Y:S03]  /*8170*/  LDL R211, [R1+0x1d4] ;  /* 0x0001d40001d37983 */ /* 0x000f260000100800 */
[----:B------:R-:W-:Y:S02]  /*8180*/  IMAD.X R17, R209, 0x1, R0, P1 ;  /* 0x00000001d1117824 */ /* 0x000fe400008e0600 */
[----:B------:R-:W2:Y:S04]  /*8190*/  LDL R209, [R1+0x13c] ;  /* 0x00013c0001d17983 */ /* 0x000ea80000100800 */
[----:B------:R-:W3:Y:S04]  /*81a0*/  LDL.LU R213, [R1+0x198] ;  /* 0x0001980001d57983 */ /* 0x000ee80000300800 */
[----:B------:R-:W4:Y:S04]  /*81b0*/  LDL.LU R215, [R1+0x19c] ;  /* 0x00019c0001d77983 */ /* 0x000f280000300800 */
[----:B------:R0:W-:Y:S04]  /*81c0*/  STS.U16 [R180+UR6+0x6c0], R15 ;  /* 0x0006c00fb4007988 */ /* 0x0001e80008000406 */
[----:B------:R1:W-:Y:S04]  /*81d0*/  STS.U16 [R180+UR6+0x680], R30 ;  /* 0x0006801eb4007988 */ /* 0x0003e80008000406 */
[----:B------:R1:W-:Y:S01]  /*81e0*/  STS.U16 [R180+UR6+0x4c0], R168 ;  /* 0x0004c0a8b4007988 */ /* 0x0003e20008000406 */
[----:B0-----:R-:W-:-:S03]  /*81f0*/  PRMT R15, RZ, 0x7610, R15 ;  /* 0x00007610ff0f7816 */ /* 0x001fc6000000000f */
[----:B------:R0:W-:Y:S04]  /*8200*/  STS.U16 [R180+UR6+0x8c0], R29 ;  /* 0x0008c01db4007988 */ /* 0x0001e80008000406 */
[----:B------:R0:W2:Y:S01]  /*8210*/  @!P0 LDG.E.U16 R15, desc[UR10][R16.64] ;  /* 0x0000000a100f8981 */ /* 0x0000a2000c1e1500 */
[----:B-1----:R-:W-:-:S03]  /*8220*/  PRMT R30, RZ, 0x7610, R30 ;  /* 0x00007610ff1e7816 */ /* 0x002fc6000000001e */
[----:B------:R1:W-:Y:S04]  /*8230*/  STS.U16 [R180+UR6+0xac0], R170 ;  /* 0x000ac0aab4007988 */ /* 0x0003e80008000406 */
[----:B------:R1:W-:Y:S01]  /*8240*/  STS.U16 [R180+UR6+0xa80], R31 ;  /* 0x000a801fb4007988 */ /* 0x0003e20008000406 */
[----:B0-----:R-:W-:-:S03]  /*8250*/  IADD3 R16, P1, R252, R2, RZ ;  /* 0x00000002fc107210 */ /* 0x001fc60007f3e0ff */
[----:B------:R0:W-:Y:S02]  /*8260*/  STS.U16 [R180+UR6+0xc80], R22 ;  /* 0x000c8016b4007988 */ /* 0x0001e40008000406 */
[----:B------:R-:W-:Y:S02]  /*8270*/  IMAD.X R17, R247, 0x1, R0, P1 ;  /* 0x00000001f7117824 */ /* 0x000fe400008e0600 */
[----:B------:R0:W-:Y:S04]  /*8280*/  STS.U16 [R180+UR6+0x880], R173 ;  /* 0x000880adb4007988 */ /* 0x0001e80008000406 */
[----:B------:R1:W2:Y:S01]  /*8290*/  @!P0 LDG.E.U16 R30, desc[UR10][R16.64] ;  /* 0x0000000a101e8981 */ /* 0x0002a2000c1e1500 */
[----:B------:R-:W-:-:S03]  /*82a0*/  PRMT R168, RZ, 0x7610, R168 ;  /* 0x00007610ffa87816 */ /* 0x000fc600000000a8 */
[----:B------:R-:W2:Y:S01]  /*82b0*/  LDL.LU R227, [R1+0x1b4] ;  /* 0x0001b40001e37983 */ /* 0x000ea20000300800 */
[----:B-1----:R-:W-:-:S05]  /*82c0*/  IADD3 R16, P1, R238, R2, RZ ;  /* 0x00000002ee107210 */ /* 0x002fca0007f3e0ff */
[----:B------:R-:W-:-:S05]  /*82d0*/  IMAD.X R17, R239, 0x1, R0, P1 ;  /* 0x00000001ef117824 */ /* 0x000fca00008e0600 */
[----:B------:R1:W2:Y:S01]  /*82e0*/  @!P0 LDG.E.U16 R168, desc[UR10][R16.64] ;  /* 0x0000000a10a88981 */ /* 0x0002a2000c1e1500 */
[----:B------:R-:W-:Y:S02]  /*82f0*/  PRMT R29, RZ, 0x7610, R29 ;  /* 0x00007610ff1d7816 */ /* 0x000fe4000000001d */
[----:B-1----:R-:W-:-:S05]  /*8300*/  IADD3 R16, P1, R236, R2, RZ ;  /* 0x00000002ec107210 */ /* 0x002fca0007f3e0ff */
[----:B------:R-:W-:-:S05]  /*8310*/  IMAD.X R17, R237, 0x1, R0, P1 ;  /* 0x00000001ed117824 */ /* 0x000fca00008e0600 */
[----:B------:R4:W2:Y:S01]  /*8320*/  @!P0 LDG.E.U16 R29, desc[UR10][R16.64] ;  /* 0x0000000a101d8981 */ /* 0x0008a2000c1e1500 */
[----:B------:R-:W-:Y:S02]  /*8330*/  PRMT R170, RZ, 0x7610, R170 ;  /* 0x00007610ffaa7816 */ /* 0x000fe400000000aa */
[----:B------:R-:W-:Y:S02]  /*8340*/  PRMT R31, RZ, 0x7610, R31 ;  /* 0x00007610ff1f7816 */ /* 0x000fe4000000001f */
[----:B0-----:R-:W-:Y:S02]  /*8350*/  PRMT R22, RZ, 0x7610, R22 ;  /* 0x00007610ff167816 */ /* 0x001fe40000000016 */
[----:B------:R-:W-:Y:S01]  /*8360*/  PRMT R173, RZ, 0x7610, R173 ;  /* 0x00007610ffad7816 */ /* 0x000fe200000000ad */
[----:B------:R-:W-:Y:S04]  /*8370*/  STL [R1+0x400], R252 ;  /* 0x000400fc01007387 */ /* 0x000fe80000100800 */
[----:B------:R-:W-:Y:S04]  /*8380*/  STL [R1+0x404], R247 ;  /* 0x000404f701007387 */ /* 0x000fe80000100800 */
[----:B------:R-:W-:Y:S04]  /*8390*/  STL [R1+0x408], R238 ;  /* 0x000408ee01007387 */ /* 0x000fe80000100800 */
[----:B------:R-:W-:Y:S04]  /*83a0*/  STL [R1+0x40c], R239 ;  /* 0x00040cef01007387 */ /* 0x000fe80000100800 */
[----:B------:R-:W-:Y:S04]  /*83b0*/  STL [R1+0x410], R236 ;  /* 0x000410ec01007387 */ /* 0x000fe80000100800 */
[----:B------:R-:W-:Y:S04]  /*83c0*/  STL [R1+0x414], R237 ;  /* 0x000414ed01007387 */ /* 0x000fe80000100800 */
[----:B------:R0:W-:Y:S02]  /*83d0*/  STS.U16 [R180+UR6+0xcc0], R174 ;  /* 0x000cc0aeb4007988 */ /* 0x0001e40008000406 */
[----:B0-----:R-:W-:-:S02]  /*83e0*/  PRMT R174, RZ, 0x7610, R174 ;  /* 0x00007610ffae7816 */ /* 0x001fc400000000ae */
[----:B----4-:R-:W-:-:S05]  /*83f0*/  IADD3 R16, P1, R215, R2, RZ ;  /* 0x00000002d7107210 */ /* 0x010fca0007f3e0ff */
[----:B------:R-:W-:-:S05]  /*8400*/  IMAD.X R17, R214, 0x1, R0, P1 ;  /* 0x00000001d6117824 */ /* 0x000fca00008e0600 */
[----:B------:R3:W4:Y:S02]  /*8410*/  @!P0 LDG.E.U16 R170, desc[UR10][R16.64] ;  /* 0x0000000a10aa8981 */ /* 0x000724000c1e1500 */
[----:B---3--:R-:W-:-:S05]  /*8420*/  IADD3 R16, P1, R213, R2, RZ ;  /* 0x00000002d5107210 */ /* 0x008fca0007f3e0ff */
[----:B------:R-:W-:-:S05]  /*8430*/  IMAD.X R17, R212, 0x1, R0, P1 ;  /* 0x00000001d4117824 */ /* 0x000fca00008e0600 */
[----:B------:R0:W3:Y:S02]  /*8440*/  @!P0 LDG.E.U16 R31, desc[UR10][R16.64] ;  /* 0x0000000a101f8981 */ /* 0x0000e4000c1e1500 */
[----:B0-----:R-:W-:-:S05]  /*8450*/  IADD3 R16, P1, R228, R2, RZ ;  /* 0x00000002e4107210 */ /* 0x001fca0007f3e0ff */
[----:B------:R-:W-:-:S05]  /*8460*/  IMAD.X R17, R225, 0x1, R0, P1 ;  /* 0x00000001e1117824 */ /* 0x000fca00008e0600 */
[----:B------:R0:W3:Y:S02]  /*8470*/  @!P0 LDG.E.U16 R22, desc[UR10][R16.64] ;  /* 0x0000000a10168981 */ /* 0x0000e4000c1e1500 */
[----:B0-----:R-:W-:-:S05]  /*8480*/  IADD3 R16, P1, R223, R2, RZ ;  /* 0x00000002df107210 */ /* 0x001fca0007f3e0ff */
[----:B------:R-:W-:Y:S01]  /*8490*/  IMAD.X R17, R221, 0x1, R0, P1 ;  /* 0x00000001dd117824 */ /* 0x000fe200008e0600 */
[----:B------:R0:W-:Y:S04]  /*84a0*/  STL [R1+0x418], R215 ;  /* 0x000418d701007387 */ /* 0x0001e80000100800 */
[----:B------:R1:W3:Y:S04]  /*84b0*/  @!P0 LDG.E.U16 R173, desc[UR10][R16.64] ;  /* 0x0000000a10ad8981 */ /* 0x0002e8000c1e1500 */
[----:B------:R-:W-:Y:S01]  /*84c0*/  STL [R1+0x42c], R214 ;  /* 0x00042cd601007387 */ /* 0x000fe20000100800 */
[----:B-1----:R-:W-:-:S03]  /*84d0*/  IADD3 R16, P1, R219, R2, RZ ;  /* 0x00000002db107210 */ /* 0x002fc60007f3e0ff */
[----:B------:R-:W-:Y:S02]  /*84e0*/  STL [R1+0x430], R213 ;  /* 0x000430d501007387 */ /* 0x000fe40000100800 */
[----:B------:R-:W-:Y:S02]  /*84f0*/  IMAD.X R17, R217, 0x1, R0, P1 ;  /* 0x00000001d9117824 */ /* 0x000fe400008e0600 */
[----:B------:R1:W-:Y:S04]  /*8500*/  STL [R1+0x434], R212 ;  /* 0x000434d401007387 */ /* 0x0003e80000100800 */
[----:B------:R-:W4:Y:S04]  /*8510*/  LDL.LU R225, [R1+0x1b0] ;  /* 0x0001b00001e17983 */ /* 0x000f280000300800 */
[----:B------:R2:W3:Y:S04]  /*8520*/  @!P0 LDG.E.U16 R174, desc[UR10][R16.64] ;  /* 0x0000000a10ae8981 */ /* 0x0004e8000c1e1500 */
[----:B------:R-:W3:Y:S04]  /*8530*/  LDL R217, [R1+0x1cc] ;  /* 0x0001cc0001d97983 */ /* 0x000ee80000100800 */
[----:B0-----:R-:W3:Y:S01]  /*8540*/  LDL R215, [R1+0x138] ;  /* 0x0001380001d77983 */ /* 0x001ee20000100800 */
[----:B--2---:R-:W-:-:S03]  /*8550*/  IADD3 R16, P1, R211, R2, RZ ;  /* 0x00000002d3107210 */ /* 0x004fc60007f3e0ff */
[----:B------:R-:W2:Y:S04]  /*8560*/  LDL.LU R251, [R1+0x158] ;  /* 0x0001580001fb7983 */ /* 0x000ea80000300800 */
[----:B------:R-:W3:Y:S01]  /*8570*/  LDL.LU R249, [R1+0x15c] ;  /* 0x00015c0001f97983 */ /* 0x000ee20000300800 */
[----:B------:R-:W-:-:S03]  /*8580*/  IMAD.X R17, R209, 0x1, R0, P1 ;  /* 0x00000001d1117824 */ /* 0x000fc600008e0600 */
[----:B-1----:R-:W2:Y:S04]  /*8590*/  LDL.LU R212, [R1+0xa8] ;  /* 0x0000a80001d47983 */ /* 0x002ea80000300800 */
[----:B------:R-:W3:Y:S04]  /*85a0*/  LDL.LU R213, [R1+0x178] ;  /* 0x0001780001d57983 */ /* 0x000ee80000300800 */
[----:B------:R-:W2:Y:S04]  /*85b0*/  LDL.LU R214, [R1+0xac] ;  /* 0x0000ac0001d67983 */ /* 0x000ea80000300800 */
[----:B------:R-:W3:Y:S04]  /*85c0*/  LDL.LU R246, [R1+0x17c] ;  /* 0x00017c0001f67983 */ /* 0x000ee80000300800 */
[----:B------:R-:W2:Y:S04]  /*85d0*/  LDL.LU R209, [R1+0x190] ;  /* 0x0001900001d17983 */ /* 0x000ea80000300800 */
[----:B------:R-:W3:Y:S04]  /*85e0*/  LDL.LU R211, [R1+0x194] ;  /* 0x0001940001d37983 */ /* 0x000ee80000300800 */
[----:B------:R0:W-:Y:S04]  /*85f0*/  STS.U16 [R180+UR6+0xec0], R183 ;  /* 0x000ec0b7b4007988 */ /* 0x0001e80008000406 */
[----:B------:R1:W-:Y:S04]  /*8600*/  STS.U16 [R180+UR6+0xe80], R186 ;  /* 0x000e80bab4007988 */ /* 0x0003e80008000406 */
[----:B------:R-:W2:Y:S01]  /*8610*/  LDL.LU R223, [R1+0x1ac] ;  /* 0x0001ac0001df7983 */ /* 0x000ea20000300800 */
[----:B0-----:R-:W-:-:S03]  /*8620*/  PRMT R183, RZ, 0x7610, R183 ;  /* 0x00007610ffb77816 */ /* 0x001fc600000000b7 */
[----:B------:R-:W2:Y:S01]  /*8630*/  LDL.LU R245, [R1+0x134] ;  /* 0x0001340001f57983 */ /* 0x000ea20000300800 */
[----:B-1----:R-:W-:-:S03]  /*8640*/  LOP3.LUT R180, R204, 0x20, RZ, 0x3c, !PT ;  /* 0x00000020ccb47812 */ /* 0x002fc600078e3cff */
[----:B------:R0:W2:Y:S04]  /*8650*/  @!P0 LDG.E.U16 R183, desc[UR10][R16.64] ;  /* 0x0000000a10b78981 */ /* 0x0000a8000c1e1500 */
[----:B------:R1:W-:Y:S04]  /*8660*/  STS.U16 [R180+UR6+0x100], R6 ;  /* 0x00010006b4007988 */ /* 0x0003e80008000406 */
[----:B------:R-:W2:Y:S01]  /*8670*/  LDL.LU R244, [R1+0x1c8] ;  /* 0x0001c80001f47983 */ /* 0x000ea20000300800 */
[----:B0-----:R-:W-:Y:S02]  /*8680*/  IADD3 R16, P1, R227, R2, RZ ;  /* 0x00000002e3107210 */ /* 0x001fe40007f3e0ff */
[----:B-1----:R-:W-:-:S03]  /*8690*/  PRMT R6, RZ, 0x7610, R6 ;  /* 0x00007610ff067816 */ /* 0x002fc60000000006 */
[----:B------:R-:W-:Y:S01]  /*86a0*/  IMAD.X R17, R226, 0x1, R0, P1 ;  /* 0x00000001e2117824 */ /* 0x000fe200008e0600 */
[----:B------:R0:W-:Y:S04]  /*86b0*/  STS.U16 [R180+UR6+0x140], R87 ;  /* 0x00014057b4007988 */ /* 0x0001e80008000406 */
[----:B------:R4:W2:Y:S01]  /*86c0*/  @!P0 LDG.E.U16 R6, desc[UR10][R16.64] ;  /* 0x0000000a10068981 */ /* 0x0008a2000c1e1500 */
[----:B0-----:R-:W-:-:S03]  /*86d0*/  PRMT R87, RZ, 0x7610, R87 ;  /* 0x00007610ff577816 */ /* 0x001fc60000000057 */
[----:B------:R0:W-:Y:S02]  /*86e0*/  STS.U16 [R180+UR6+0x340], R86 ;  /* 0x00034056b4007988 */ /* 0x0001e40008000406 */
[----:B0-----:R-:W-:Y:S02]  /*86f0*/  PRMT R86, RZ, 0x7610, R86 ;  /* 0x00007610ff567816 */ /* 0x001fe40000000056 */
[----:B------:R0:W-:Y:S02]  /*8700*/  STS.U16 [R180+UR6+0x300], R85 ;  /* 0x00030055b4007988 */ /* 0x0001e40008000406 */
[----:B0-----:R-:W-:Y:S02]  /*8710*/  PRMT R85, RZ, 0x7610, R85 ;  /* 0x00007610ff557816 */ /* 0x001fe40000000055 */
[----:B------:R0:W-:Y:S02]  /*8720*/  STS.U16 [R180+UR6+0x500], R84 ;  /* 0x00050054b4007988 */ /* 0x0001e40008000406 */
[----:B0-----:R-:W-:-:S02]  /*8730*/  PRMT R84, RZ, 0x7610, R84 ;  /* 0x00007610ff547816 */ /* 0x001fc40000000054 */
[----:B------:R0:W-:Y:S02]  /*8740*/  STS.U16 [R180+UR6+0x540], R21 ;  /* 0x00054015b4007988 */ /* 0x0001e40008000406 */
[----:B0-----:R-:W-:Y:S02]  /*8750*/  PRMT R21, RZ, 0x7610, R21 ;  /* 0x00007610ff157816 */ /* 0x001fe40000000015 */
[----:B------:R0:W-:Y:S04]  /*8760*/  STS.U16 [R180+UR6+0x740], R35 ;  /* 0x00074023b4007988 */ /* 0x0001e80008000406 */
[----:B------:R-:W-:Y:S01]  /*8770*/  STL [R1+0x438], R227 ;  /* 0x000438e301007387 */ /* 0x000fe20000100800 */
[----:B0-----:R-:W-:-:S03]  /*8780*/  PRMT R35, RZ, 0x7610, R35 ;  /* 0x00007610ff237816 */ /* 0x001fc60000000023 */
[----:B------:R-:W-:Y:S04]  /*8790*/  STL [R1+0x43c], R226 ;  /* 0x00043ce201007387 */ /* 0x000fe80000100800 */
[----:B------:R0:W-:Y:S02]  /*87a0*/  STS.U16 [R180+UR6+0x700], R34 ;  /* 0x00070022b4007988 */ /* 0x0001e40008000406 */
[----:B0-----:R-:W-:Y:S02]  /*87b0*/  PRMT R34, RZ, 0x7610, R34 ;  /* 0x00007610ff227816 */ /* 0x001fe40000000022 */
[----:B----4-:R-:W-:-:S05]  /*87c0*/  IADD3 R16, P1, R225, R2, RZ ;  /* 0x00000002e1107210 */ /* 0x010fca0007f3e0ff */
[----:B------:R-:W-:-:S05]  /*87d0*/  IMAD.X R17, R224, 0x1, R0, P1 ;  /* 0x00000001e0117824 */ /* 0x000fca00008e0600 */
[----:B------:R3:W4:Y:S02]  /*87e0*/  @!P0 LDG.E.U16 R87, desc[UR10][R16.64] ;  /* 0x0000000a10578981 */ /* 0x000724000c1e1500 */
[----:B---3--:R-:W-:-:S05]  /*87f0*/  IADD3 R16, P1, R211, R2, RZ ;  /* 0x00000002d3107210 */ /* 0x008fca0007f3e0ff */
[----:B------:R-:W-:-:S05]  /*8800*/  IMAD.X R17, R210, 0x1, R0, P1 ;  /* 0x00000001d2117824 */ /* 0x000fca00008e0600 */
[----:B------:R2:W3:Y:S02]  /*8810*/  @!P0 LDG.E.U16 R86, desc[UR10][R16.64] ;  /* 0x0000000a10568981 */ /* 0x0004e4000c1e1500 */
[----:B--2---:R-:W-:-:S05]  /*8820*/  IADD3 R16, P1, R209, R2, RZ ;  /* 0x00000002d1107210 */ /* 0x004fca0007f3e0ff */
[----:B------:R-:W-:-:S05]  /*8830*/  IMAD.X R17, R208, 0x1, R0, P1 ;  /* 0x00000001d0117824 */ /* 0x000fca00008e0600 */
[----:B------:R0:W2:Y:S02]  /*8840*/  @!P0 LDG.E.U16 R85, desc[UR10][R16.64] ;  /* 0x0000000a10558981 */ /* 0x0000a4000c1e1500 */
[----:B0-----:R-:W-:-:S05]  /*8850*/  IADD3 R16, P1, R246, R2, RZ ;  /* 0x00000002f6107210 */ /* 0x001fca0007f3e0ff */
[----:B------:R-:W-:-:S05]  /*8860*/  IMAD.X R17, R214, 0x1, R0, P1 ;  /* 0x00000001d6117824 */ /* 0x000fca00008e0600 */
[----:B------:R0:W3:Y:S02]  /*8870*/  @!P0 LDG.E.U16 R84, desc[UR10][R16.64] ;  /* 0x0000000a10548981 */ /* 0x0000e4000c1e1500 */
[----:B0-----:R-:W-:-:S05]  /*8880*/  IADD3 R16, P1, R213, R2, RZ ;  /* 0x00000002d5107210 */ /* 0x001fca0007f3e0ff */
[----:B------:R-:W-:-:S05]  /*8890*/  IMAD.X R17, R212, 0x1, R0, P1 ;  /* 0x00000001d4117824 */ /* 0x000fca00008e0600 */
[----:B------:R0:W3:Y:S02]  /*88a0*/  @!P0 LDG.E.U16 R21, desc[UR10][R16.64] ;  /* 0x0000000a10158981 */ /* 0x0000e4000c1e1500 */
[-C--:B0-----:R-:W-:Y:S02]  /*88b0*/  IADD3 R16, P1, R249, R2.reuse, RZ ;  /* 0x00000002f9107210 */ /* 0x081fe40007f3e0ff */
[----:B------:R-:W-:Y:S03]  /*88c0*/  STL [R1+0x440], R225 ;  /* 0x000440e101007387 */ /* 0x000fe60000100800 */
[----:B------:R-:W-:Y:S01]  /*88d0*/  IMAD.X R17, R248, 0x1, R0, P1 ;  /* 0x00000001f8117824 */ /* 0x000fe200008e0600 */
[----:B------:R-:W-:Y:S04]  /*88e0*/  STL [R1+0x444], R224 ;  /* 0x000444e001007387 */ /* 0x000fe80000100800 */
[----:B------:R-:W-:Y:S04]  /*88f0*/  STL [R1+0x448], R211 ;  /* 0x000448d301007387 */ /* 0x000fe80000100800 */
[----:B------:R0:W3:Y:S04]  /*8900*/  @!P0 LDG.E.U16 R35, desc[UR10][R16.64] ;  /* 0x0000000a10238981 */ /* 0x0000e8000c1e1500 */
[----:B------:R-:W-:Y:S04]  /*8910*/  STL [R1+0x44c], R210 ;  /* 0x00044cd201007387 */ /* 0x000fe80000100800 */
[----:B------:R-:W-:Y:S01]  /*8920*/  STL [R1+0x450], R209 ;  /* 0x000450d101007387 */ /* 0x000fe20000100800 */
[----:B0-----:R-:W-:-:S03]  /*8930*/  IADD3 R16, P1, R251, R2, RZ ;  /* 0x00000002fb107210 */ /* 0x001fc60007f3e0ff */
[----:B------:R0:W-:Y:S04]  /*8940*/  STL [R1+0x454], R208 ;  /* 0x000454d001007387 */ /* 0x0001e80000100800 */
[----:B------:R-:W4:Y:S01]  /*8950*/  LDL.LU R233, [R1+0x84] ;  /* 0x0000840001e97983 */ /* 0x000f220000300800 */
[----:B------:R-:W-:-:S03]  /*8960*/  IMAD.X R17, R250, 0x1, R0, P1 ;  /* 0x00000001fa117824 */ /* 0x000fc600008e0600 */
[----:B------:R-:W2:Y:S04]  /*8970*/  LDL.LU R232, [R1+0x14c] ;  /* 0x00014c0001e87983 */ /* 0x000ea80000300800 */
[----:B------:R-:W3:Y:S04]  /*8980*/  LDL.LU R231, [R1+0x88] ;  /* 0x0000880001e77983 */ /* 0x000ee80000300800 */
[----:B------:R-:W4:Y:S04]  /*8990*/  LDL.LU R230, [R1+0x150] ;  /* 0x0001500001e67983 */ /* 0x000f280000300800 */
[----:B------:R-:W2:Y:S04]  /*89a0*/  LDL.LU R229, [R1+0x8c] ;  /* 0x00008c0001e57983 */ /* 0x000ea80000300800 */
[----:B------:R-:W3:Y:S04]  /*89b0*/  LDL.LU R228, [R1+0x154] ;  /* 0x0001540001e47983 */ /* 0x000ee80000300800 */
[----:B0-----:R-:W4:Y:S04]  /*89c0*/  LDL.LU R208, [R1+0x98] ;  /* 0x0000980001d07983 */ /* 0x001f280000300800 */
[----:B------:R0:W4:Y:S04]  /*89d0*/  @!P0 LDG.E.U16 R34, desc[UR10][R16.64] ;  /* 0x0000000a10228981 */ /* 0x000128000c1e1500 */
[----:B------:R-:W4:Y:S04]  /*89e0*/  LDL.LU R209, [R1+0x168] ;  /* 0x0001680001d17983 */ /* 0x000f280000300800 */
[----:B------:R-:W4:Y:S01]  /*89f0*/  LDL.LU R210, [R1+0x9c] ;  /* 0x00009c0001d27983 */ /* 0x000f220000300800 */
[----:B0-----:R-:W-:-:S03]  /*8a00*/  IADD3 R16, P1, R217, R2, RZ ;  /* 0x00000002d9107210 */ /* 0x001fc60007f3e0ff */
[----:B------:R-:W4:Y:S04]  /*8a10*/  LDL.LU R211, [R1+0x16c] ;  /* 0x00016c0001d37983 */ /* 0x000f280000300800 */
[----:B------:R-:W2:Y:S01]  /*8a20*/  LDL.LU R224, [R1+0xa0] ;  /* 0x0000a00001e07983 */ /* 0x000ea20000300800 */
[----:B------:R-:W-:-:S03]  /*8a30*/  IMAD.X R17, R215, 0x1, R0, P1 ;  /* 0x00000001d7117824 */ /* 0x000fc600008e0600 */
[----:B------:R-:W3:Y:S04]  /*8a40*/  LDL.LU R225, [R1+0x170] ;  /* 0x0001700001e17983 */ /* 0x000ee80000300800 */
[----:B------:R-:W4:Y:S04]  /*8a50*/  LDL.LU R226, [R1+0xa4] ;  /* 0x0000a40001e27983 */ /* 0x000f280000300800 */
[----:B------:R-:W2:Y:S04]  /*8a60*/  LDL.LU R227, [R1+0x174] ;  /* 0x0001740001e37983 */ /* 0x000ea80000300800 */
[----:B------:R-:W3:Y:S04]  /*8a70*/  LDL.LU R215, [R1+0x118] ;  /* 0x0001180001d77983 */ /* 0x000ee80000300800 */
[----:B------:R-:W3:Y:S04]  /*8a80*/  LDL.LU R237, [R1+0x180] ;  /* 0x0001800001ed7983 */ /* 0x000ee80000300800 */
[----:B------:R-:W3:Y:S04]  /*8a90*/  LDL.LU R236, [R1+0x11c] ;  /* 0x00011c0001ec7983 */ /* 0x000ee80000300800 */
[----:B------:R-:W3:Y:S04]  /*8aa0*/  LDL.LU R239, [R1+0x184] ;  /* 0x0001840001ef7983 */ /* 0x000ee80000300800 */
[----:B------:R-:W4:Y:S04]  /*8ab0*/  LDL.LU R238, [R1+0x120] ;  /* 0x0001200001ee7983 */ /* 0x000f280000300800 */
[----:B------:R-:W2:Y:S04]  /*8ac0*/  LDL.LU R247, [R1+0x188] ;  /* 0x0001880001f77983 */ /* 0x000ea80000300800 */
[----:B------:R-:W3:Y:S04]  /*8ad0*/  LDL.LU R252, [R1+0x18c] ;  /* 0x00018c0001fc7983 */ /* 0x000ee80000300800 */
[----:B------:R-:W4:Y:S04]  /*8ae0*/  LDL.LU R217, [R1+0x1a0] ;  /* 0x0001a00001d97983 */ /* 0x000f280000300800 */
[----:B------:R-:W4:Y:S04]  /*8af0*/  LDL.LU R219, [R1+0x1a4] ;  /* 0x0001a40001db7983 */ /* 0x000f280000300800 */
[----:B------:R-:W2:Y:S04]  /*8b00*/  LDL.LU R221, [R1+0x1a8] ;  /* 0x0001a80001dd7983 */ /* 0x000ea80000300800 */
[----:B------:R-:W4:Y:S04]  /*8b10*/  LDL.LU R241, [R1+0x12c] ;  /* 0x00012c0001f17983 */ /* 0x000f280000300800 */
[----:B------:R-:W4:Y:S04]  /*8b20*/  LDL.LU R240, [R1+0x1c0] ;  /* 0x0001c00001f07983 */ /* 0x000f280000300800 */
[----:B------:R-:W4:Y:S04]  /*8b30*/  LDL.LU R243, [R1+0x130] ;  /* 0x0001300001f37983 */ /* 0x000f280000300800 */
[----:B------:R-:W4:Y:S04]  /*8b40*/  LDL.LU R242, [R1+0x1c4] ;  /* 0x0001c40001f27983 */ /* 0x000f280000300800 */
[----:B------:R0:W-:Y:S02]  /*8b50*/  STS.U16 [R180+UR6+0x900], R32 ;  /* 0x00090020b4007988 */ /* 0x0001e40008000406 */
[----:B0-----:R-:W-:-:S02]  /*8b60*/  PRMT R32, RZ, 0x7610, R32 ;  /* 0x00007610ff207816 */ /* 0x001fc40000000020 */
[----:B------:R0:W-:Y:S04]  /*8b70*/  STS.U16 [R180+UR6+0x940], R27 ;  /* 0x0009401bb4007988 */ /* 0x0001e80008000406 */
[----:B------:R1:W4:Y:S01]  /*8b80*/  @!P0 LDG.E.U16 R32, desc[UR10][R16.64] ;  /* 0x0000000a10208981 */ /* 0x000322000c1e1500 */
[----:B0-----:R-:W-:Y:S02]  /*8b90*/  PRMT R27, RZ, 0x7610, R27 ;  /* 0x00007610ff1b7816 */ /* 0x001fe4000000001b */
[----:B-1----:R-:W-:-:S05]  /*8ba0*/  IADD3 R16, P1, R244, R2, RZ ;  /* 0x00000002f4107210 */ /* 0x002fca0007f3e0ff */
[----:B------:R-:W-:Y:S01]  /*8bb0*/  IMAD.X R17, R245, 0x1, R0, P1 ;  /* 0x00000001f5117824 */ /* 0x000fe200008e0600 */
[----:B------:R0:W-:Y:S04]  /*8bc0*/  STS.U16 [R180+UR6+0xb40], R26 ;  /* 0x000b401ab4007988 */ /* 0x0001e80008000406 */
[----:B------:R1:W4:Y:S01]  /*8bd0*/  @!P0 LDG.E.U16 R27, desc[UR10][R16.64] ;  /* 0x0000000a101b8981 */ /* 0x000322000c1e1500 */
[----:B0-----:R-:W-:Y:S02]  /*8be0*/  PRMT R26, RZ, 0x7610, R26 ;  /* 0x00007610ff1a7816 */ /* 0x001fe4000000001a */
[----:B-1----:R-:W-:-:S05]  /*8bf0*/  IADD3 R16, P1, R223, R2, RZ ;  /* 0x00000002df107210 */ /* 0x002fca0007f3e0ff */
[----:B------:R-:W-:Y:S01]  /*8c00*/  IMAD.X R17, R222, 0x1, R0, P1 ;  /* 0x00000001de117824 */ /* 0x000fe200008e0600 */
[----:B------:R0:W-:Y:S04]  /*8c10*/  STS.U16 [R180+UR6+0xb00], R25 ;  /* 0x000b0019b4007988 */ /* 0x0001e80008000406 */
[----:B------:R2:W4:Y:S01]  /*8c20*/  @!P0 LDG.E.U16 R26, desc[UR10][R16.64] ;  /* 0x0000000a101a8981 */ /* 0x000522000c1e1500 */
[----:B0-----:R-:W-:-:S03]  /*8c30*/  PRMT R25, RZ, 0x7610, R25 ;  /* 0x00007610ff197816 */ /* 0x001fc60000000019 */
[----:B------:R0:W-:Y:S02]  /*8c40*/  STS.U16 [R180+UR6+0xd00], R24 ;  /* 0x000d0018b4007988 */ /* 0x0001e40008000406 */
[----:B0-----:R-:W-:Y:S02]  /*8c50*/  PRMT R24, RZ, 0x7610, R24 ;  /* 0x00007610ff187816 */ /* 0x001fe40000000018 */
[----:B------:R0:W-:Y:S02]  /*8c60*/  STS.U16 [R180+UR6+0xd40], R175 ;  /* 0x000d40afb4007988 */ /* 0x0001e40008000406 */
[----:B0-----:R-:W-:Y:S02]  /*8c70*/  PRMT R175, RZ, 0x7610, R175 ;  /* 0x00007610ffaf7816 */ /* 0x001fe400000000af */
[----:B------:R-:W-:Y:S01]  /*8c80*/  PRMT R186, RZ, 0x7610, R186 ;  /* 0x00007610ffba7816 */ /* 0x000fe200000000ba */
[----:B------:R0:W-:Y:S02]  /*8c90*/  STS.U16 [R180+UR6+0xf40], R188 ;  /* 0x000f40bcb4007988 */ /* 0x0001e40008000406 */
[----:B0-----:R-:W-:-:S02]  /*8ca0*/  PRMT R188, RZ, 0x7610, R188 ;  /* 0x00007610ffbc7816 */ /* 0x001fc400000000bc */
[----:B------:R0:W-:Y:S01]  /*8cb0*/  STS.U16 [R180+UR6+0xf00], R189 ;  /* 0x000f00bdb4007988 */ /* 0x0001e20008000406 */
[----:B------:R-:W-:Y:S02]  /*8cc0*/  LOP3.LUT R204, R204, 0x30, RZ, 0x3c, !PT ;  /* 0x00000030cccc7812 */ /* 0x000fe400078e3cff */
[----:B0-----:R-:W-:-:S03]  /*8cd0*/  PRMT R189, RZ, 0x7610, R189 ;  /* 0x00007610ffbd7816 */ /* 0x001fc600000000bd */
[----:B------:R0:W-:Y:S02]  /*8ce0*/  STS.U16 [R204+UR6+0x180], R33 ;  /* 0x00018021cc007988 */ /* 0x0001e40008000406 */
[----:B0-----:R-:W-:Y:S02]  /*8cf0*/  PRMT R33, RZ, 0x7610, R33 ;  /* 0x00007610ff217816 */ /* 0x001fe40000000021 */
[----:B------:R0:W-:Y:S02]  /*8d00*/  STS.U16 [R204+UR6+0x1c0], R20 ;  /* 0x0001c014cc007988 */ /* 0x0001e40008000406 */
[----:B0-----:R-:W-:Y:S02]  /*8d10*/  PRMT R20, RZ, 0x7610, R20 ;  /* 0x00007610ff147816 */ /* 0x001fe40000000014 */
[----:B------:R0:W-:Y:S02]  /*8d20*/  STS.U16 [R204+UR6+0x3c0], R14 ;  /* 0x0003c00ecc007988 */ /* 0x0001e40008000406 */
[----:B0-----:R-:W-:-:S02]  /*8d30*/  PRMT R14, RZ, 0x7610, R14 ;  /* 0x00007610ff0e7816 */ /* 0x001fc4000000000e */
[----:B------:R-:W-:Y:S01]  /*8d40*/  PRMT R206, RZ, 0x7610, R206 ;  /* 0x00007610ffce7816 */ /* 0x000fe200000000ce */
[----:B------:R0:W-:Y:S04]  /*8d50*/  STS.U16 [R204+UR6+0x580], R12 ;  /* 0x0005800ccc007988 */ /* 0x0001e80008000406 */
[----:B------:R1:W-:Y:S04]  /*8d60*/  STS.U16 [R204+UR6+0x380], R13 ;  /* 0x0003800dcc007988 */ /* 0x0003e80008000406 */
[----:B------:R1:W-:Y:S01]  /*8d70*/  STS.U16 [R204+UR6+0x7c0], R10 ;  /* 0x0007c00acc007988 */ /* 0x0003e20008000406 */
[----:B--2---:R-:W-:-:S05]  /*8d80*/  IADD3 R16, P1, R221, R2, RZ ;  /* 0x00000002dd107210 */ /* 0x004fca0007f3e0ff */
[----:B------:R-:W-:-:S05]  /*8d90*/  IMAD.X R17, R220, 0x1, R0, P1 ;  /* 0x00000001dc117824 */ /* 0x000fca00008e0600 */
[----:B------:R3:W2:Y:S02]  /*8da0*/  @!P0 LDG.E.U16 R25, desc[UR10][R16.64] ;  /* 0x0000000a10198981 */ /* 0x0006a4000c1e1500 */
[----:B---3--:R-:W-:-:S05]  /*8db0*/  IADD3 R16, P1, R252, R2, RZ ;  /* 0x00000002fc107210 */ /* 0x008fca0007f3e0ff */
[----:B------:R-:W-:-:S05]  /*8dc0*/  IMAD.X R17, R207, 0x1, R0, P1 ;  /* 0x00000001cf117824 */ /* 0x000fca00008e0600 */
[----:B------:R3:W2:Y:S02]  /*8dd0*/  @!P0 LDG.E.U16 R24, desc[UR10][R16.64] ;  /* 0x0000000a10188981 */ /* 0x0006a4000c1e1500 */
[----:B---3--:R-:W-:-:S05]  /*8de0*/  IADD3 R16, P1, R247, R2, RZ ;  /* 0x00000002f7107210 */ /* 0x008fca0007f3e0ff */
[----:B----4-:R-:W-:-:S05]  /*8df0*/  IMAD.X R17, R238, 0x1, R0, P1 ;  /* 0x00000001ee117824 */ /* 0x010fca00008e0600 */
[----:B------:R3:W4:Y:S02]  /*8e00*/  @!P0 LDG.E.U16 R175, desc[UR10][R16.64] ;  /* 0x0000000a10af8981 */ /* 0x000724000c1e1500 */
[----:B---3--:R-:W-:-:S05]  /*8e10*/  IADD3 R16, P1, R227, R2, RZ ;  /* 0x00000002e3107210 */ /* 0x008fca0007f3e0ff */
[----:B------:R-:W-:-:S05]  /*8e20*/  IMAD.X R17, R226, 0x1, R0, P1 ;  /* 0x00000001e2117824 */ /* 0x000fca00008e0600 */
        /* <DEDUP_REMOVED lines=17> */
[----:B------:R-:W-:Y:S01]  /*8f40*/  IMAD.X R17, R218, 0x1, R0, P1 ;  /* 0x00000001da117824 */ /* 0x000fe200008e0600 */
[----:B0-----:R-:W-:-:S04]  /*8f50*/  IADD3 R12, P1, R217, R2, RZ ;  /* 0x00000002d90c7210 */ /* 0x001fc80007f3e0ff */
[----:B------:R0:W3:Y:S01]  /*8f60*/  @!P0 LDG.E.U16 R206, desc[UR10][R16.64] ;  /* 0x0000000a10ce8981 */ /* 0x0000e2000c1e1500 */
[----:B-1----:R-:W-:Y:S01]  /*8f70*/  IMAD.X R13, R216, 0x1, R0, P1 ;  /* 0x00000001d80d7824 */ /* 0x002fe200008e0600 */
[----:B0-----:R-:W-:-:S06]  /*8f80*/  PRMT R16, RZ, 0x7610, R16 ;  /* 0x00007610ff107816 */ /* 0x001fcc0000000010 */
[----:B------:R0:W3:Y:S01]  /*8f90*/  @!P0 LDG.E.U16 R16, desc[UR10][R12.64] ;  /* 0x0000000a0c108981 */ /* 0x0000e2000c1e1500 */
[----:B------:R-:W-:Y:S02]  /*8fa0*/  PRMT R17, RZ, 0x7610, R17 ;  /* 0x00007610ff117816 */ /* 0x000fe40000000011 */
[----:B0-----:R-:W-:-:S05]  /*8fb0*/  IADD3 R12, P1, R239, R2, RZ ;  /* 0x00000002ef0c7210 */ /* 0x001fca0007f3e0ff */
[--C-:B------:R-:W-:Y:S01]  /*8fc0*/  IMAD.X R13, R236, 0x1, R0.reuse, P1 ;  /* 0x00000001ec0d7824 */ /* 0x100fe200008e0600 */
[----:B------:R-:W-:Y:S01]  /*8fd0*/  IADD3 R10, P1, R237, R2, RZ ;  /* 0x00000002ed0a7210 */ /* 0x000fe20007f3e0ff */
[----:B------:R0:W-:Y:S04]  /*8fe0*/  STS.U16 [R204+UR6+0x5c0], R11 ;  /* 0x0005c00bcc007988 */ /* 0x0001e80008000406 */
[----:B------:R1:W3:Y:S01]  /*8ff0*/  @!P0 LDG.E.U16 R17, desc[UR10][R12.64] ;  /* 0x0000000a0c118981 */ /* 0x0002e2000c1e1500 */
[----:B0-----:R-:W-:Y:S01]  /*9000*/  IMAD.X R11, R215, 0x1, R0, P1 ;  /* 0x00000001d70b7824 */ /* 0x001fe200008e0600 */
[----:B-1----:R-:W-:-:S06]  /*9010*/  PRMT R12, RZ, 0x7610, R12 ;  /* 0x00007610ff0c7816 */ /* 0x002fcc000000000c */
[----:B------:R0:W3:Y:S01]  /*9020*/  @!P0 LDG.E.U16 R12, desc[UR10][R10.64] ;  /* 0x0000000a0a0c8981 */ /* 0x0000e2000c1e1500 */
[----:B------:R-:W-:-:S03]  /*9030*/  PRMT R13, RZ, 0x7610, R13 ;  /* 0x00007610ff0d7816 */ /* 0x000fc6000000000d */
[----:B------:R1:W-:Y:S01]  /*9040*/  STS.U16 [R204+UR6+0x980], R8 ;  /* 0x00098008cc007988 */ /* 0x0003e20008000406 */
[----:B0-----:R-:W-:-:S05]  /*9050*/  IADD3 R10, P1, R211, R2, RZ ;  /* 0x00000002d30a7210 */ /* 0x001fca0007f3e0ff */
[--C-:B------:R-:W-:Y:S01]  /*9060*/  IMAD.X R11, R210, 0x1, R0.reuse, P1 ;  /* 0x00000001d20b7824 */ /* 0x100fe200008e0600 */
[----:B-1----:R-:W-:Y:S01]  /*9070*/  IADD3 R8, P1, R209, R2, RZ ;  /* 0x00000002d1087210 */ /* 0x002fe20007f3e0ff */
[----:B------:R0:W-:Y:S04]  /*9080*/  STS.U16 [R204+UR6+0x780], R9 ;  /* 0x00078009cc007988 */ /* 0x0001e80008000406 */
[----:B------:R1:W3:Y:S01]  /*9090*/  @!P0 LDG.E.U16 R13, desc[UR10][R10.64] ;  /* 0x0000000a0a0d8981 */ /* 0x0002e2000c1e1500 */
[----:B0-----:R-:W-:Y:S01]  /*90a0*/  IMAD.X R9, R208, 0x1, R0, P1 ;  /* 0x00000001d0097824 */ /* 0x001fe200008e0600 */
[----:B-1----:R-:W-:Y:S02]  /*90b0*/  PRMT R10, RZ, 0x7610, R10 ;  /* 0x00007610ff0a7816 */ /* 0x002fe4000000000a */
[----:B------:R0:W-:Y:S04]  /*90c0*/  STS.U16 [R204+UR6+0x9c0], R7 ;  /* 0x0009c007cc007988 */ /* 0x0001e80008000406 */
[----:B------:R1:W3:Y:S01]  /*90d0*/  @!P0 LDG.E.U16 R10, desc[UR10][R8.64] ;  /* 0x0000000a080a8981 */ /* 0x0002e2000c1e1500 */
[----:B0-----:R-:W-:-:S02]  /*90e0*/  PRMT R7, RZ, 0x7610, R7 ;  /* 0x00007610ff077816 */ /* 0x001fc40000000007 */
[----:B-1----:R-:W-:-:S05]  /*90f0*/  IADD3 R8, P1, R232, R2, RZ ;  /* 0x00000002e8087210 */ /* 0x002fca0007f3e0ff */
[----:B------:R-:W-:-:S05]  /*9100*/  IMAD.X R9, R233, 0x1, R0, P1 ;  /* 0x00000001e9097824 */ /* 0x000fca00008e0600 */
[----:B------:R0:W3:Y:S02]  /*9110*/  @!P0 LDG.E.U16 R7, desc[UR10][R8.64] ;  /* 0x0000000a08078981 */ /* 0x0000e4000c1e1500 */
[----:B0-----:R-:W0:Y:S01]  /*9120*/  S2R R8, SR_TID.X ;  /* 0x0000000000087919 */ /* 0x001e220000002100 */
[----:B------:R-:W1:Y:S01]  /*9130*/  S2R R11, SR_TID.X ;  /* 0x00000000000b7919 */ /* 0x000e620000002100 */
[----:B------:R0:W-:Y:S04]  /*9140*/  STS.U16 [R204+UR6+0xbc0], R4 ;  /* 0x000bc004cc007988 */ /* 0x0001e80008000406 */
[----:B------:R0:W-:Y:S02]  /*9150*/  STS.U16 [R204+UR6+0xb80], R5 ;  /* 0x000b8005cc007988 */ /* 0x0001e40008000406 */
[C---:B0-----:R-:W-:Y:S01]  /*9160*/  IMAD.SHL.U32 R4, R8.reuse, 0x8, RZ ;  /* 0x0000000808047824 */ /* 0x041fe200078e00ff */
[----:B------:R-:W-:-:S04]  /*9170*/  LOP3.LUT R5, R8, 0x7, RZ, 0xc0, !PT ;  /* 0x0000000708057812 */ /* 0x000fc800078ec0ff */
[----:B------:R-:W-:Y:S01]  /*9180*/  LOP3.LUT R4, R4, 0x30, RZ, 0xc0, !PT ;  /* 0x0000003004047812 */ /* 0x000fe200078ec0ff */
[----:B------:R-:W-:Y:S01]  /*9190*/  IMAD R180, R5, 0x90, RZ ;  /* 0x0000009005b47824 */ /* 0x000fe200078e02ff */
[----:B-1----:R-:W-:-:S03]  /*91a0*/  LOP3.LUT R11, R11, 0x1f, RZ, 0xc0, !PT ;  /* 0x0000001f0b0b7812 */ /* 0x002fc600078ec0ff */
[----:B------:R-:W-:Y:S02]  /*91b0*/  IMAD R4, R5, 0x40, R4 ;  /* 0x0000004005047824 */ /* 0x000fe400078e0204 */
[C---:B------:R-:W-:Y:S02]  /*91c0*/  IMAD.SHL.U32 R5, R8.reuse, 0x2, RZ ;  /* 0x0000000208057824 */ /* 0x040fe400078e00ff */
[----:B------:R-:W-:-:S03]  /*91d0*/  IMAD.SHL.U32 R8, R8, 0x40, RZ ;  /* 0x0000004008087824 */ /* 0x000fc600078e00ff */
[--C-:B------:R-:W-:Y:S02]  /*91e0*/  LOP3.LUT R180, R180, 0x10, R5.reuse, 0x78, !PT ;  /* 0x00000010b4b47812 */ /* 0x100fe400078e7805 */
[----:B------:R-:W-:Y:S01]  /*91f0*/  LOP3.LUT R4, R4, 0x30, R5, 0x78, !PT ;  /* 0x0000003004047812 */ /* 0x000fe200078e7805 */
[----:B------:R-:W-:Y:S01]  /*9200*/  IMAD.SHL.U32 R5, R11, 0x2, RZ ;  /* 0x000000020b057824 */ /* 0x000fe200078e00ff */
[----:B------:R-:W-:Y:S01]  /*9210*/  LOP3.LUT R180, R180, 0x400, R8, 0xf8, !PT ;  /* 0x00000400b4b47812 */ /* 0x000fe200078ef808 */
[----:B------:R-:W-:Y:S03]  /*9220*/  STS.U16 [R204+UR6+0xd80], R177 ;  /* 0x000d80b1cc007988 */ /* 0x000fe60008000406 */
[C---:B------:R-:W-:Y:S01]  /*9230*/  LOP3.LUT R8, R5.reuse, 0x10, RZ, 0x3c, !PT ;  /* 0x0000001005087812 */ /* 0x040fe200078e3cff */
[----:B------:R-:W-:Y:S01]  /*9240*/  STS.U16 [R204+UR6+0xdc0], R179 ;  /* 0x000dc0b3cc007988 */ /* 0x000fe20008000406 */
[----:B------:R-:W0:Y:S03]  /*9250*/  S2UR UR8, SR_CgaCtaId ;  /* 0x00000000000879c3 */ /* 0x000e260000008800 */
[----:B------:R-:W-:Y:S04]  /*9260*/  STS.U16 [R204+UR6+0xfc0], R196 ;  /* 0x000fc0c4cc007988 */ /* 0x000fe80008000406 */
        /* <DEDUP_REMOVED lines=17> */
[----:B------:R1:W-:Y:S04]  /*9380*/  STS.U16 [R8+UR6+0x1280], R6 ;  /* 0x0012800608007988 */ /* 0x0003e80008000406 */
[----:B------:R2:W-:Y:S01]  /*9390*/  STS.U16 [R8+UR6+0x14c0], R85 ;  /* 0x0014c05508007988 */ /* 0x0005e20008000406 */
[----:B-1----:R-:W-:-:S03]  /*93a0*/  LOP3.LUT R6, R5, 0x20, RZ, 0x3c, !PT ;  /* 0x0000002005067812 */ /* 0x002fc600078e3cff */
[----:B------:R-:W-:Y:S01]  /*93b0*/  STS.U16 [R8+UR6+0x1680], R200 ;  /* 0x001680c808007988 */ /* 0x000fe20008000406 */
[----:B--2---:R-:W-:-:S03]  /*93c0*/  LOP3.LUT R85, R5, 0x30, RZ, 0x3c, !PT ;  /* 0x0000003005557812 */ /* 0x004fc600078e3cff */
        /* <DEDUP_REMOVED lines=18> */
[----:B------:R-:W-:Y:S04]  /*94f0*/  STS.U16 [R6+UR6+0x1b40], R169 ;  /* 0x001b40a906007988 */ /* 0x000fe80008000406 */
[----:B------:R-:W-:Y:S04]  /*9500*/  STS.U16 [R6+UR6+0x1100], R32 ;  /* 0x0011002006007988 */ /* 0x000fe80008000406 */
[----:B------:R-:W-:Y:S04]  /*9510*/  STS.U16 [R6+UR6+0x1140], R27 ;  /* 0x0011401b06007988 */ /* 0x000fe80008000406 */
[----:B------:R-:W-:Y:S04]  /*9520*/  STS.U16 [R6+UR6+0x1300], R26 ;  /* 0x0013001a06007988 */ /* 0x000fe80008000406 */
[----:B------:R-:W-:Y:S04]  /*9530*/  STS.U16 [R6+UR6+0x1340], R25 ;  /* 0x0013401906007988 */ /* 0x000fe80008000406 */
[----:B------:R-:W-:Y:S04]  /*9540*/  STS.U16 [R6+UR6+0x1500], R24 ;  /* 0x0015001806007988 */ /* 0x000fe80008000406 */
[----:B----4-:R-:W-:Y:S04]  /*9550*/  STS.U16 [R6+UR6+0x1540], R175 ;  /* 0x001540af06007988 */ /* 0x010fe80008000406 */
        /* <DEDUP_REMOVED lines=13> */
[----:B---3--:R-:W-:Y:S04]  /*9630*/  STS.U16 [R85+UR6+0x1380], R206 ;  /* 0x001380ce55007988 */ /* 0x008fe80008000406 */
[----:B------:R-:W-:Y:S04]  /*9640*/  STS.U16 [R85+UR6+0x13c0], R16 ;  /* 0x0013c01055007988 */ /* 0x000fe80008000406 */
[----:B------:R-:W-:Y:S04]  /*9650*/  STS.U16 [R85+UR6+0x1580], R17 ;  /* 0x0015801155007988 */ /* 0x000fe80008000406 */
[----:B------:R-:W-:Y:S04]  /*9660*/  STS.U16 [R85+UR6+0x15c0], R12 ;  /* 0x0015c00c55007988 */ /* 0x000fe80008000406 */
[----:B------:R-:W-:Y:S04]  /*9670*/  STS.U16 [R85+UR6+0x1d80], R13 ;  /* 0x001d800d55007988 */ /* 0x000fe80008000406 */
[----:B------:R-:W-:Y:S04]  /*9680*/  STS.U16 [R85+UR6+0x1dc0], R10 ;  /* 0x001dc00a55007988 */ /* 0x000fe80008000406 */
[----:B------:R-:W-:Y:S01]  /*9690*/  STS.U16 [R85+UR6+0x1f80], R7 ;  /* 0x001f800755007988 */ /* 0x000fe20008000406 */
[----:B------:R-:W-:-:S02]  /*96a0*/  UMOV UR7, 0x400 ;  /* 0x0000040000077882 */ /* 0x000fc40000000000 */
[----:B0-----:R-:W-:Y:S01]  /*96b0*/  ULEA UR7, UR8, UR7, 0x18 ;  /* 0x0000000708077291 */ /* 0x001fe2000f8ec03f */
[----:B------:R-:W-:Y:S01]  /*96c0*/  BAR.SYNC.DEFER_BLOCKING 0x0 ;  /* 0x0000000000007b1d */ /* 0x000fe20000010000 */
[C---:B------:R-:W-:Y:S02]  /*96d0*/  LOP3.LUT R172, R180.reuse, 0x20, RZ, 0x3c, !PT ;  /* 0x00000020b4ac7812 */ /* 0x040fe400078e3cff */
[----:B-1----:R-:W-:-:S05]  /*96e0*/  LOP3.LUT R185, R180, 0x40, RZ, 0x3c, !PT ;  /* 0x00000040b4b97812 */ /* 0x002fca00078e3cff */
[----:B------:R-:W-:Y:S04]  /*96f0*/  LDSM.16.MT88.4 R188, [R180+UR7] ;  /* 0x00000007b4bc783b */ /* 0x000fe80008004200 */
[----:B------:R-:W0:Y:S04]  /*9700*/  LDSM.16.M88.4 R8, [R4+UR7+0x1c00] ;  /* 0x001c00070408783b */ /* 0x000e280008000200 */
[----:B------:R-:W1:Y:S04]  /*9710*/  LDSM.16.M88.4 R32, [R4+UR7+0x1000] ;  /* 0x001000070420783b */ /* 0x000e680008000200 */
[----:B------:R-:W2:Y:S04]  /*9720*/  LDSM.16.M88.4 R28, [R4+UR7+0x1200] ;  /* 0x00120007041c783b */ /* 0x000ea80008000200 */
[----:B------:R-:W3:Y:S04]  /*9730*/  LDSM.16.M88.4 R24, [R4+UR7+0x1400] ;  /* 0x001400070418783b */ /* 0x000ee80008000200 */
[----:B------:R-:W-:Y:S04]  /*9740*/  LDSM.16.M88.4 R20, [R4+UR7+0x1600] ;  /* 0x001600070414783b */ /* 0x000fe80008000200 */
[----:B------:R-:W-:Y:S04]  /*9750*/  LDSM.16.M88.4 R16, [R4+UR7+0x1800] ;  /* 0x001800070410783b */ /* 0x000fe80008000200 */
[----:B------:R-:W-:Y:S04]  /*9760*/  LDSM.16.M88.4 R12, [R4+UR7+0x1a00] ;  /* 0x001a0007040c783b */ /* 0x000fe80008000200 */
[----:B------:R-:W-:Y:S04]  /*9770*/  LDSM.16.M88.4 R4, [R4+UR7+0x1e00] ;  /* 0x001e00070404783b */ /* 0x000fe80008000200 */
[----:B------:R-:W4:Y:S04]  /*9780*/  LDSM.16.MT88.4 R168, [R172+UR7] ;  /* 0x00000007aca8783b */ /* 0x000f280008004200 */
[----:B------:R-:W4:Y:S01]  /*9790*/  LDSM.16.MT88.4 R84, [R185+UR7] ;  /* 0x00000007b954783b */ /* 0x000f220008004200 */
[----:B------:R-:W-:-:S03]  /*97a0*/  LOP3.LUT R184, R180, 0x60, RZ, 0x3c, !PT ;  /* 0x00000060b4b87812 */ /* 0x000fc600078e3cff */
[----:B------:R-:W4:Y:S01]  /*97b0*/  LDSM.16.MT88.4 R180, [R180+UR7+0x800] ;  /* 0x00080007b4b4783b */ /* 0x000f220008004200 */
[C---:B0-----:R-:W-:Y:S03]  /*97c0*/  HMMA.16816.F32 R176, R188.reuse, R8, R56 ;  /* 0x00000008bcb0723c */ /* 0x041fe60000001838 */
[----:B------:R-:W0:Y:S03]  /*97d0*/  LDSM.16.MT88.4 R56, [R184+UR7] ;  /* 0x00000007b838783b */ /* 0x000e260008004200 */
[C---:B-1----:R-:W-:Y:S01]  /*97e0*/  HMMA.16816.F32 R80, R188.reuse, R32, R80 ;  /* 0x00000020bc50723c */ /* 0x042fe20000001850 */
[----:B------:R-:W1:Y:S05]  /*97f0*/  LDSM.16.MT88.4 R172, [R172+UR7+0x800] ;  /* 0x00080007acac783b */ /* 0x000e6a0008004200 */
[C---:B--2---:R-:W-:Y:S06]  /*9800*/  HMMA.16816.F32 R76, R188.reuse, R28, R76 ;  /* 0x0000001cbc4c723c */ /* 0x044fec000000184c */
[----:B---3--:R-:W-:Y:S06]  /*9810*/  HMMA.16816.F32 R72, R188, R24, R72 ;  /* 0x00000018bc48723c */ /* 0x008fec0000001848 */
[C---:B----4-:R-:W-:Y:S06]  /*9820*/  HMMA.16816.F32 R48, R168.reuse, R32, R48 ;  /* 0x00000020a830723c */ /* 0x050fec0000001830 */
[C---:B------:R-:W-:Y:S06]  /*9830*/  HMMA.16816.F32 R44, R168.reuse, R28, R44 ;  /* 0x0000001ca82c723c */ /* 0x040fec000000182c */
[C---:B------:R-:W-:Y:S06]  /*9840*/  HMMA.16816.F32 R40, R168.reuse, R24, R40 ;  /* 0x00000018a828723c */ /* 0x040fec0000001828 */
[C---:B------:R-:W-:Y:S06]  /*9850*/  HMMA.16816.F32 R36, R168.reuse, R20, R36 ;  /* 0x00000014a824723c */ /* 0x040fec0000001824 */
[C---:B------:R-:W-:Y:S06]  /*9860*/  HMMA.16816.F32 R164, R168.reuse, R16, R164 ;  /* 0x00000010a8a4723c */ /* 0x040fec00000018a4 */
[C---:B------:R-:W-:Y:S06]  /*9870*/  HMMA.16816.F32 R160, R168.reuse, R12, R160 ;  /* 0x0000000ca8a0723c */ /* 0x040fec00000018a0 */
[C---:B------:R-:W-:Y:S06]  /*9880*/  HMMA.16816.F32 R156, R168.reuse, R8, R156 ;  /* 0x00000008a89c723c */ /* 0x040fec000000189c */
[----:B------:R-:W-:Y:S01]  /*9890*/  HMMA.16816.F32 R152, R168, R4, R152 ;  /* 0x00000004a898723c */ /* 0x000fe20000001898 */
[----:B------:R-:W2:Y:S05]  /*98a0*/  LDSM.16.MT88.4 R168, [R185+UR7+0x800] ;  /* 0x00080007b9a8783b */ /* 0x000eaa0008004200 */
[C---:B------:R-:W-:Y:S06]  /*98b0*/  HMMA.16816.F32 R148, R84.reuse, R32, R148 ;  /* 0x000000205494723c */ /* 0x040fec0000001894 */
[C---:B------:R-:W-:Y:S06]  /*98c0*/  HMMA.16816.F32 R144, R84.reuse, R28, R144 ;  /* 0x0000001c5490723c */ /* 0x040fec0000001890 */
[C---:B------:R-:W-:Y:S06]  /*98d0*/  HMMA.16816.F32 R140, R84.reuse, R24, R140 ;  /* 0x00000018548c723c */ /* 0x040fec000000188c */
[C---:B------:R-:W-:Y:S06]  /*98e0*/  HMMA.16816.F32 R136, R84.reuse, R20, R136 ;  /* 0x000000145488723c */ /* 0x040fec0000001888 */
[C---:B------:R-:W-:Y:S06]  /*98f0*/  HMMA.16816.F32 R132, R84.reuse, R16, R132 ;  /* 0x000000105484723c */ /* 0x040fec0000001884 */
[C---:B------:R-:W-:Y:S06]  /*9900*/  HMMA.16816.F32 R128, R84.reuse, R12, R128 ;  /* 0x0000000c5480723c */ /* 0x040fec0000001880 */
[C---:B------:R-:W-:Y:S06]  /*9910*/  HMMA.16816.F32 R124, R84.reuse, R8, R124 ;  /* 0x00000008547c723c */ /* 0x040fec000000187c */
[----:B------:R-:W-:Y:S01]  /*9920*/  HMMA.16816.F32 R120, R84, R4, R120 ;  /* 0x000000045478723c */ /* 0x000fe20000001878 */
[----:B------:R-:W3:Y:S05]  /*9930*/  LDSM.16.MT88.4 R84, [R184+UR7+0x800] ;  /* 0x00080007b854783b */ /* 0x000eea0008004200 */
[C---:B------:R-:W-:Y:S01]  /*9940*/  HMMA.16816.F32 R80, R180.reuse, R34, R80 ;  /* 0x00000022b450723c */ /* 0x040fe20000001850 */
[----:B------:R4:W-:Y:S04]  /*9950*/  STL.64 [R1+0x3d0], R2 ;  /* 0x0003d00201007387 */ /* 0x0009e80000100a00 */
[----:B------:R-:W3:Y:S01]  /*9960*/  LDL.LU R204, [R1+0x90] ;  /* 0x0000900001cc7983 */ /* 0x000ee20000300800 */
[----:B------:R-:W-:Y:S03]  /*9970*/  HMMA.16816.F32 R76, R180, R30, R76 ;  /* 0x0000001eb44c723c */ /* 0x000fe6000000184c */
[----:B------:R-:W3:Y:S03]  /*9980*/  LDL.LU R196, [R1+0x160] ;  /* 0x0001600001c47983 */ /* 0x000ee60000300800 */
[----:B0-----:R-:W-:Y:S01]  /*9990*/  HMMA.16816.F32 R92, R56, R8, R92 ;  /* 0x00000008385c723c */ /* 0x001fe2000000185c */
[----:B----4-:R-:W4:Y:S04]  /*99a0*/  LDL.LU R2, [R1+0x94] ;  /* 0x0000940001027983 */ /* 0x010f280000300800 */
[----:B------:R-:W4:Y:S01]  /*99b0*/  LDL.LU R3, [R1+0x164] ;  /* 0x0001640001037983 */ /* 0x000f220000300800 */
[----:B------:R-:W-:Y:S06]  /*99c0*/  HMMA.16816.F32 R72, R180, R26, R72 ;  /* 0x0000001ab448723c */ /* 0x000fec0000001848 */
[-C--:B------:R-:W-:Y:S06]  /*99d0*/  HMMA.16816.F32 R60, R188, R12.reuse, R60 ;  /* 0x0000000cbc3c723c */ /* 0x080fec000000183c */
[----:B------:R-:W-:Y:S06]  /*99e0*/  HMMA.16816.F32 R96, R56, R12, R96 ;  /* 0x0000000c3860723c */ /* 0x000fec0000001860 */
[-C--:B------:R-:W-:Y:S06]  /*99f0*/  HMMA.16816.F32 R64, R188, R16.reuse, R64 ;  /* 0x00000010bc40723c */ /* 0x080fec0000001840 */
[----:B------:R-:W-:Y:S01]  /*9a00*/  HMMA.16816.F32 R100, R56, R16, R100 ;  /* 0x000000103864723c */ /* 0x000fe20000001864 */
[----:B------:R-:W-:Y:S01]  /*9a10*/  STL.64 [R1+0x3e0], R80 ;  /* 0x0003e05001007387 */ /* 0x000fe20000100a00 */
[----:B------:R-:W-:-:S03]  /*9a20*/  IMAD.MOV.U32 R9, RZ, RZ, R208 ;  /* 0x000000ffff097224 */ /* 0x000fc600078e00d0 */
[----:B------:R-:W-:Y:S01]  /*9a30*/  STL.64 [R1+0x3d8], R82 ;  /* 0x0003d85201007387 */ /* 0x000fe20000100a00 */
[C---:B------:R-:W-:Y:S03]  /*9a40*/  HMMA.16816.F32 R116, R56.reuse, R32, R116 ;  /* 0x000000203874723c */ /* 0x040fe60000001874 */
[----:B------:R-:W-:Y:S01]  /*9a50*/  STL.64 [R1+0x3f0], R76 ;  /* 0x0003f04c01007387 */ /* 0x000fe20000100a00 */
[----:B------:R-:W-:Y:S02]  /*9a60*/  IMAD.MOV.U32 R8, RZ, RZ, R209 ;  /* 0x000000ffff087224 */ /* 0x000fe400078e00d1 */
[C---:B------:R-:W-:Y:S01]  /*9a70*/  HMMA.16816.F32 R112, R56.reuse, R28, R112 ;  /* 0x0000001c3870723c */ /* 0x040fe20000001870 */
[----:B------:R-:W-:Y:S04]  /*9a80*/  STL.64 [R1+0x3e8], R78 ;  /* 0x0003e84e01007387 */ /* 0x000fe80000100a00 */
[----:B------:R0:W-:Y:S01]  /*9a90*/  STL.64 [R1+0x3f8], R74 ;  /* 0x0003f84a01007387 */ /* 0x0001e20000100a00 */
[C---:B------:R-:W-:Y:S03]  /*9aa0*/  HMMA.16816.F32 R108, R56.reuse, R24, R108 ;  /* 0x00000018386c723c */ /* 0x040fe6000000186c */
[----:B------:R-:W4:Y:S03]  /*9ab0*/  LDL.LU R208, [R1+0x454] ;  /* 0x0004540001d07983 */ /* 0x000f260000300800 */
[----:B------:R-:W-:Y:S01]  /*9ac0*/  HMMA.16816.F32 R104, R56, R20, R104 ;  /* 0x000000143868723c */ /* 0x000fe20000001868 */
[----:B------:R-:W4:Y:S01]  /*9ad0*/  LDL.LU R209, [R1+0x450] ;  /* 0x0004500001d17983 */ /* 0x000f220000300800 */
[----:B------:R-:W-:-:S04]  /*9ae0*/  IMAD.MOV.U32 R13, RZ, RZ, R224 ;  /* 0x000000ffff0d7224 */ /* 0x000fc800078e00e0 */
[----:B------:R-:W-:Y:S01]  /*9af0*/  HMMA.16816.F32 R88, R56, R4, R88 ;  /* 0x000000043858723c */ /* 0x000fe20000001858 */
[----:B------:R-:W-:-:S05]  /*9b00*/  IMAD.MOV.U32 R12, RZ, RZ, R225 ;  /* 0x000000ffff0c7224 */ /* 0x000fca00078e00e1 */
[-C--:B------:R-:W-:Y:S06]  /*9b10*/  HMMA.16816.F32 R56, R180, R10.reuse, R176 ;  /* 0x0000000ab438723c */ /* 0x080fec00000018b0 */
[-C--:B-1----:R-:W-:Y:S06]  /*9b20*/  HMMA.16816.F32 R156, R172, R10.reuse, R156 ;  /* 0x0000000aac9c723c */ /* 0x082fec000000189c */
[-C--:B--2---:R-:W-:Y:S06]  /*9b30*/  HMMA.16816.F32 R124, R168, R10.reuse, R124 ;  /* 0x0000000aa87c723c */ /* 0x084fec000000187c */
[----:B---3--:R-:W-:Y:S01]  /*9b40*/  HMMA.16816.F32 R92, R84, R10, R92 ;  /* 0x0000000a545c723c */ /* 0x008fe2000000185c */
[----:B------:R-:W-:-:S06]  /*9b50*/  IMAD.MOV.U32 R17, RZ, RZ, R212 ;  /* 0x000000ffff117224 */ /* 0x000fcc00078e00d4 */
[----:B------:R-:W-:Y:S02]  /*9b60*/  IMAD.MOV.U32 R11, RZ, RZ, R210 ;  /* 0x000000ffff0b7224 */ /* 0x000fe400078e00d2 */
[----:B------:R-:W-:Y:S01]  /*9b70*/  IMAD.MOV.U32 R10, RZ, RZ, R211 ;  /* 0x000000ffff0a7224 */ /* 0x000fe200078e00d3 */
[----:B------:R-:W2:Y:S01]  /*9b80*/  LDL.LU R210, [R1+0x44c] ;  /* 0x00044c0001d27983 */ /* 0x000ea20000300800 */
[-C--:B------:R-:W-:Y:S03]  /*9b90*/  HMMA.16816.F32 R60, R180, R14.reuse, R60 ;  /* 0x0000000eb43c723c */ /* 0x080fe6000000183c */
[----:B------:R-:W2:Y:S03]  /*9ba0*/  LDL.LU R211, [R1+0x448] ;  /* 0x0004480001d37983 */ /* 0x000ea60000300800 */
[----:B------:R-:W-:Y:S01]  /*9bb0*/  HMMA.16816.F32 R160, R172, R14, R160 ;  /* 0x0000000eaca0723c */ /* 0x000fe200000018a0 */
[----:B------:R-:W3:Y:S01]  /*9bc0*/  LDL.LU R224, [R1+0x444] ;  /* 0x0004440001e07983 */ /* 0x000ee20000300800 */
[----:B------:R-:W-:-:S03]  /*9bd0*/  IMAD.MOV.U32 R16, RZ, RZ, R213 ;  /* 0x000000ffff107224 */ /* 0x000fc600078e00d5 */
[----:B------:R-:W3:Y:S01]  /*9be0*/  LDL.LU R225, [R1+0x440] ;  /* 0x0004400001e17983 */ /* 0x000ee20000300800 */
[-C--:B------:R-:W-:Y:S06]  /*9bf0*/  HMMA.16816.F32 R128, R168, R14.reuse, R128 ;  /* 0x0000000ea880723c */ /* 0x080fec0000001880 */
[----:B------:R-:W-:Y:S07]  /*9c00*/  HMMA.16816.F32 R96, R84, R14, R96 ;  /* 0x0000000e5460723c */ /* 0x000fee0000001860 */
[----:B------:R-:W-:-:S02]  /*9c10*/  IMAD.MOV.U32 R15, RZ, RZ, R226 ;  /* 0x000000ffff0f7224 */ /* 0x000fc400078e00e2 */
[----:B------:R-:W-:Y:S01]  /*9c20*/  IMAD.MOV.U32 R14, RZ, RZ, R227 ;  /* 0x000000ffff0e7224 */ /* 0x000fe200078e00e3 */
[----:B------:R-:W3:Y:S01]  /*9c30*/  LDL.LU R226, [R1+0x43c] ;  /* 0x00043c0001e27983 */ /* 0x000ee20000300800 */
[-C--:B------:R-:W-:Y:S03]  /*9c40*/  HMMA.16816.F32 R64, R180, R18.reuse, R64 ;  /* 0x00000012b440723c */ /* 0x080fe60000001840 */
[----:B------:R-:W3:Y:S03]  /*9c50*/  LDL.LU R227, [R1+0x438] ;  /* 0x0004380001e37983 */ /* 0x000ee60000300800 */
[-C--:B------:R-:W-:Y:S01]  /*9c60*/  HMMA.16816.F32 R164, R172, R18.reuse, R164 ;  /* 0x00000012aca4723c */ /* 0x080fe200000018a4 */
[----:B------:R-:W3:Y:S04]  /*9c70*/  LDL.LU R212, [R1+0x434] ;  /* 0x0004340001d47983 */ /* 0x000ee80000300800 */
[----:B------:R-:W3:Y:S01]  /*9c80*/  LDL.LU R213, [R1+0x430] ;  /* 0x0004300001d57983 */ /* 0x000ee20000300800 */
[-C--:B------:R-:W-:Y:S06]  /*9c90*/  HMMA.16816.F32 R132, R168, R18.reuse, R132 ;  /* 0x00000012a884723c */ /* 0x080fec0000001884 */
[----:B------:R-:W-:Y:S07]  /*9ca0*/  HMMA.16816.F32 R100, R84, R18, R100 ;  /* 0x000000125464723c */ /* 0x000fee0000001864 */
[----:B------:R-:W-:-:S02]  /*9cb0*/  IMAD.MOV.U32 R19, RZ, RZ, R214 ;  /* 0x000000ffff137224 */ /* 0x000fc400078e00d6 */
[----:B------:R-:W-:Y:S01]  /*9cc0*/  IMAD.MOV.U32 R18, RZ, RZ, R246 ;  /* 0x000000ffff127224 */ /* 0x000fe200078e00f6 */
[----:B------:R-:W3:Y:S04]  /*9cd0*/  LDL.LU R214, [R1+0x42c] ;  /* 0x00042c0001d67983 */ /* 0x000ee80000300800 */
[----:B------:R-:W2:Y:S01]  /*9ce0*/  LDL.LU R246, [R1+0x428] ;  /* 0x0004280001f67983 */ /* 0x000ea20000300800 */
[C---:B------:R-:W-:Y:S03]  /*9cf0*/  HMMA.16816.F32 R52, R188.reuse, R4, R52 ;  /* 0x00000004bc34723c */ /* 0x040fe60000001834 */
[----:B------:R-:W3:Y:S04]  /*9d00*/  LDL.LU R200, [R1+0xb0] ;  /* 0x0000b00001c87983 */ /* 0x000ee80000300800 */
[----:B------:R-:W3:Y:S04]  /*9d10*/  LDL.LU R192, [R1] ;  /* 0x0000000001c07983 */ /* 0x000ee80000300800 */
[----:B------:R-:W3:Y:S04]  /*9d20*/  LDL.LU R199, [R1+0xb4] ;  /* 0x0000b40001c77983 */ /* 0x000ee80000300800 */
[----:B------:R-:W3:Y:S04]  /*9d30*/  LDL.LU R198, [R1+0x4] ;  /* 0x0000040001c67983 */ /* 0x000ee80000300800 */
[----:B------:R-:W3:Y:S01]  /*9d40*/  LDL.LU R197, [R1+0xb8] ;  /* 0x0000b80001c57983 */ /* 0x000ee20000300800 */
[----:B------:R-:W-:Y:S06]  /*9d50*/  HMMA.16816.F32 R68, R188, R20, R68 ;  /* 0x00000014bc44723c */ /* 0x000fec0000001844 */
[-C--:B------:R-:W-:Y:S06]  /*9d60*/  HMMA.16816.F32 R52, R180, R6.reuse, R52 ;  /* 0x00000006b434723c */ /* 0x080fec0000001834 */
[-C--:B------:R-:W-:Y:S06]  /*9d70*/  HMMA.16816.F32 R152, R172, R6.reuse, R152 ;  /* 0x00000006ac98723c */ /* 0x080fec0000001898 */
[-C--:B------:R-:W-:Y:S06]  /*9d80*/  HMMA.16816.F32 R120, R168, R6.reuse, R120 ;  /* 0x00000006a878723c */ /* 0x080fec0000001878 */
[----:B------:R-:W-:Y:S06]  /*9d90*/  HMMA.16816.F32 R88, R84, R6, R88 ;  /* 0x000000065458723c */ /* 0x000fec0000001858 */
[-C--:B------:R-:W-:Y:S06]  /*9da0*/  HMMA.16816.F32 R40, R172, R26.reuse, R40 ;  /* 0x0000001aac28723c */ /* 0x080fec0000001828 */
[-C--:B------:R-:W-:Y:S06]  /*9db0*/  HMMA.16816.F32 R140, R168, R26.reuse, R140 ;  /* 0x0000001aa88c723c */ /* 0x080fec000000188c */
[----:B------:R-:W-:Y:S01]  /*9dc0*/  HMMA.16816.F32 R108, R84, R26, R108 ;  /* 0x0000001a546c723c */ /* 0x000fe2000000186c */
[----:B------:R-:W-:-:S02]  /*9dd0*/  IMAD.MOV.U32 R5, RZ, RZ, R204 ;  /* 0x000000ffff057224 */ /* 0x000fc400078e00cc */
[----:B------:R-:W3:Y:S01]  /*9de0*/  LDL.LU R204, [R1+0x8] ;  /* 0x0000080001cc7983 */ /* 0x000ee20000300800 */
[----:B------:R-:W-:-:S03]  /*9df0*/  IMAD.MOV.U32 R4, RZ, RZ, R196 ;  /* 0x000000ffff047224 */ /* 0x000fc600078e00c4 */
[----:B------:R-:W3:Y:S04]  /*9e00*/  LDL.LU R196, [R1+0xbc] ;  /* 0x0000bc0001c47983 */ /* 0x000ee80000300800 */
[----:B------:R-:W3:Y:S04]  /*9e10*/  LDL.LU R28, [R1+0xc0] ;  /* 0x0000c000011c7983 */ /* 0x000ee80000300800 */
[----:B------:R-:W3:Y:S04]  /*9e20*/  LDL.LU R29, [R1+0x10] ;  /* 0x00001000011d7983 */ /* 0x000ee80000300800 */
[----:B------:R-:W3:Y:S04]  /*9e30*/  LDL.LU R178, [R1+0xc4] ;  /* 0x0000c40001b27983 */ /* 0x000ee80000300800 */
[----:B------:R-:W3:Y:S04]  /*9e40*/  LDL.LU R179, [R1+0x14] ;  /* 0x0000140001b37983 */ /* 0x000ee80000300800 */
[----:B------:R-:W3:Y:S04]  /*9e50*/  LDL.LU R32, [R1+0xc8] ;  /* 0x0000c80001207983 */ /* 0x000ee80000300800 */
[----:B------:R-:W3:Y:S04]  /*9e60*/  LDL.LU R33, [R1+0x18] ;  /* 0x0000180001217983 */ /* 0x000ee80000300800 */
[----:B0-----:R-:W3:Y:S04]  /*9e70*/  LDL.LU R74, [R1+0xcc] ;  /* 0x0000cc00014a7983 */ /* 0x001ee80000300800 */
[----:B------:R-:W3:Y:S04]  /*9e80*/  LDL.LU R75, [R1+0x1c] ;  /* 0x00001c00014b7983 */ /* 0x000ee80000300800 */
        /* <DEDUP_REMOVED lines=15> */
[----:B------:R-:W3:Y:S01]  /*9f80*/  LDL.LU R195, [R1+0xf0] ;  /* 0x0000f00001c37983 */ /* 0x000ee20000300800 */
[----:B----4-:R-:W-:-:S03]  /*9f90*/  IMAD.MOV.U32 R7, RZ, RZ, R2 ;  /* 0x000000ffff077224 */ /* 0x010fc600078e0002 */
[----:B------:R-:W4:Y:S01]  /*9fa0*/  LDL.LU R205, [R1+0x50] ;  /* 0x0000500001cd7983 */ /* 0x000f220000300800 */
[----:B------:R-:W-:-:S03]  /*9fb0*/  IMAD.MOV.U32 R6, RZ, RZ, R3 ;  /* 0x000000ffff067224 */ /* 0x000fc600078e0003 */
[----:B------:R-:W4:Y:S04]  /*9fc0*/  LDL.LU R193, [R1+0xf4] ;  /* 0x0000f40001c17983 */ /* 0x000f280000300800 */
[----:B------:R-:W4:Y:S04]  /*9fd0*/  LDL.LU R186, [R1+0x54] ;  /* 0x0000540001ba7983 */ /* 0x000f280000300800 */
[----:B------:R-:W4:Y:S04]  /*9fe0*/  LDL.LU R187, [R1+0xf8] ;  /* 0x0000f80001bb7983 */ /* 0x000f280000300800 */
[----:B------:R-:W4:Y:S04]  /*9ff0*/  LDL.LU R2, [R1+0x58] ;  /* 0x0000580001027983 */ /* 0x000f280000300800 */
[----:B------:R-:W4:Y:S01]  /*a000*/  LDL.LU R3, [R1+0xfc] ;  /* 0x0000fc0001037983 */ /* 0x000f220000300800 */
[----:B--2---:R-:W-:-:S03]  /*a010*/  IMAD.MOV.U32 R26, RZ, RZ, R246 ;  /* 0x000000ffff1a7224 */ /* 0x004fc600078e00f6 */
[----:B------:R-:W2:Y:S04]  /*a020*/  LDL.LU R246, [R1+0x424] ;  /* 0x0004240001f67983 */ /* 0x000ea80000300800 */
[----:B------:R-:W4:Y:S01]  /*a030*/  LDL.LU R194, [R1+0x100] ;  /* 0x0001000001c27983 */ /* 0x000f220000300800 */
[----:B------:R-:W-:Y:S01]  /*a040*/  HMMA.16816.F32 R68, R180, R22, R68 ;  /* 0x00000016b444723c */ /* 0x000fe20000001844 */
[----:B---3--:R-:W-:Y:S02]  /*a050*/  IMAD.MOV.U32 R20, RZ, RZ, R192 ;  /* 0x000000ffff147224 */ /* 0x008fe400078e00c0 */
[----:B------:R-:W3:Y:S01]  /*a060*/  LDL.LU R203, [R1+0x60] ;  /* 0x0000600001cb7983 */ /* 0x000ee20000300800 */
[----:B------:R-:W-:-:S03]  /*a070*/  IMAD.MOV.U32 R21, RZ, RZ, R200 ;  /* 0x000000ffff157224 */ /* 0x000fc600078e00c8 */
[----:B------:R-:W3:Y:S01]  /*a080*/  LDL.LU R202, [R1+0x104] ;  /* 0x0001040001ca7983 */ /* 0x000ee20000300800 */
[-C--:B------:R-:W-:Y:S03]  /*a090*/  HMMA.16816.F32 R36, R172, R22.reuse, R36 ;  /* 0x00000016ac24723c */ /* 0x080fe60000001824 */
[----:B------:R-:W3:Y:S03]  /*a0a0*/  LDL.LU R201, [R1+0x64] ;  /* 0x0000640001c97983 */ /* 0x000ee60000300800 */
[----:B------:R-:W-:Y:S01]  /*a0b0*/  HMMA.16816.F32 R136, R168, R22, R136 ;  /* 0x00000016a888723c */ /* 0x000fe20000001888 */
[----:B------:R-:W3:Y:S01]  /*a0c0*/  LDL.LU R192, [R1+0x108] ;  /* 0x0001080001c07983 */ /* 0x000ee20000300800 */
[----:B------:R-:W-:-:S03]  /*a0d0*/  IMAD.MOV.U32 R25, RZ, RZ, R197 ;  /* 0x000000ffff197224 */ /* 0x000fc600078e00c5 */
[----:B------:R-:W3:Y:S01]  /*a0e0*/  LDL.LU R200, [R1+0x10c] ;  /* 0x00010c0001c87983 */ /* 0x000ee20000300800 */
[C---:B------:R-:W-:Y:S07]  /*a0f0*/  HMMA.16816.F32 R104, R84.reuse, R22, R104 ;  /* 0x000000165468723c */ /* 0x040fee0000001868 */
[----:B------:R-:W-:Y:S02]  /*a100*/  IMAD.MOV.U32 R23, RZ, RZ, R199 ;  /* 0x000000ffff177224 */ /* 0x000fe400078e00c7 */
[----:B------:R-:W3:Y:S01]  /*a110*/  LDL.LU R199, [R1+0x6c] ;  /* 0x00006c0001c77983 */ /* 0x000ee20000300800 */
[----:B------:R-:W-:Y:S01]  /*a120*/  IMAD.MOV.U32 R22, RZ, RZ, R198 ;  /* 0x000000ffff167224 */ /* 0x000fe200078e00c6 */
[C---:B------:R-:W-:Y:S02]  /*a130*/  HMMA.16816.F32 R116, R84.reuse, R34, R116 ;  /* 0x000000225474723c */ /* 0x040fe40000001874 */
[----:B------:R-:W3:Y:S04]  /*a140*/  LDL.LU R197, [R1+0x110] ;  /* 0x0001100001c57983 */ /* 0x000ee80000300800 */
[----:B------:R-:W-:Y:S01]  /*a150*/  HMMA.16816.F32 R112, R84, R30, R112 ;  /* 0x0000001e5470723c */ /* 0x000fe20000001870 */
[----:B------:R-:W-:-:S02]  /*a160*/  IMAD.MOV.U32 R24, RZ, RZ, R204 ;  /* 0x000000ffff187224 */ /* 0x000fc400078e00cc */
[----:B------:R-:W-:Y:S02]  /*a170*/  IMAD.MOV.U32 R27, RZ, RZ, R196 ;  /* 0x000000ffff1b7224 */ /* 0x000fe400078e00c4 */
[----:B------:R-:W3:Y:S04]  /*a180*/  LDL.LU R196, [R1+0x70] ;  /* 0x0000700001c47983 */ /* 0x000ee80000300800 */
[----:B------:R-:W3:Y:S04]  /*a190*/  LDL.LU R198, [R1+0x114] ;  /* 0x0001140001c67983 */ /* 0x000ee80000300800 */
[----:B------:R-:W3:Y:S01]  /*a1a0*/  LDL.LU R204, [R1+0x74] ;  /* 0x0000740001cc7983 */ /* 0x000ee20000300800 */
[----:B--2---:R-:W-:-:S03]  /*a1b0*/  IMAD.MOV.U32 R84, RZ, RZ, R246 ;  /* 0x000000ffff547224 */ /* 0x004fc600078e00f6 */
[----:B------:R-:W2:Y:S01]  /*a1c0*/  LDL.LU R246, [R1+0x420] ;  /* 0x0004200001f67983 */ /* 0x000ea20000300800 */
[----:B----4-:R-:W-:Y:S01]  /*a1d0*/  IMAD.MOV.U32 R182, RZ, RZ, R186 ;  /* 0x000000ffffb67224 */ /* 0x010fe200078e00ba */
[C---:B------:R-:W-:Y:S06]  /*a1e0*/  HMMA.16816.F32 R148, R168.reuse, R34, R148 ;  /* 0x00000022a894723c */ /* 0x040fec0000001894 */
[----:B------:R-:W-:Y:S07]  /*a1f0*/  HMMA.16816.F32 R144, R168, R30, R144 ;  /* 0x0000001ea890723c */ /* 0x000fee0000001890 */
[----:B------:R-:W-:Y:S01]  /*a200*/  IMAD.MOV.U32 R168, RZ, RZ, R82 ;  /* 0x000000ffffa87224 */ /* 0x000fe200078e0052 */
[----:B------:R-:W-:Y:S01]  /*a210*/  HMMA.16816.F32 R48, R172, R34, R48 ;  /* 0x00000022ac30723c */ /* 0x000fe20000001830 */
[----:B------:R-:W-:-:S02]  /*a220*/  IMAD.MOV.U32 R171, RZ, RZ, R83 ;  /* 0x000000ffffab7224 */ /* 0x000fc400078e0053 */
[----:B------:R-:W-:-:S03]  /*a230*/  IMAD.MOV.U32 R170, RZ, RZ, R80 ;  /* 0x000000ffffaa7224 */ /* 0x000fc600078e0050 */
[----:B------:R-:W-:Y:S07]  /*a240*/  HMMA.16816.F32 R44, R172, R30, R44 ;  /* 0x0000001eac2c723c */ /* 0x000fee000000182c */
[----:B------:R-:W-:Y:S02]  /*a250*/  IMAD.MOV.U32 R173, RZ, RZ, R81 ;  /* 0x000000ffffad7224 */ /* 0x000fe400078e0051 */
[----:B------:R-:W-:Y:S02]  /*a260*/  IMAD.MOV.U32 R172, RZ, RZ, R184 ;  /* 0x000000ffffac7224 */ /* 0x000fe400078e00b8 */
[----:B------:R-:W-:-:S02]  /*a270*/  IMAD.MOV.U32 R175, RZ, RZ, R185 ;  /* 0x000000ffffaf7224 */ /* 0x000fc400078e00b9 */
[----:B------:R-:W-:Y:S02]  /*a280*/  IMAD.MOV.U32 R184, RZ, RZ, R2 ;  /* 0x000000ffffb87224 */ /* 0x000fe400078e0002 */
[----:B------:R-:W-:Y:S02]  /*a290*/  IMAD.MOV.U32 R185, RZ, RZ, R187 ;  /* 0x000000ffffb97224 */ /* 0x000fe400078e00bb */
[----:B------:R-:W-:Y:S02]  /*a2a0*/  IMAD.MOV.U32 R187, RZ, RZ, R3 ;  /* 0x000000ffffbb7224 */ /* 0x000fe400078e0003 */
[----:B------:R-:W-:Y:S02]  /*a2b0*/  IMAD.MOV.U32 R86, RZ, RZ, R76 ;  /* 0x000000ffff567224 */ /* 0x000fe400078e004c */
[----:B------:R-:W-:Y:S02]  /*a2c0*/  IMAD.MOV.U32 R176, RZ, RZ, R190 ;  /* 0x000000ffffb07224 */ /* 0x000fe400078e00be */
[----:B------:R-:W-:-:S02]  /*a2d0*/  IMAD.MOV.U32 R169, RZ, RZ, R77 ;  /* 0x000000ffffa97224 */ /* 0x000fc400078e004d */
[----:B------:R-:W-:Y:S02]  /*a2e0*/  IMAD.MOV.U32 R181, RZ, RZ, R195 ;  /* 0x000000ffffb57224 */ /* 0x000fe400078e00c3 */
[----:B---3--:R-:W-:Y:S02]  /*a2f0*/  IMAD.MOV.U32 R190, RZ, RZ, R201 ;  /* 0x000000ffffbe7224 */ /* 0x008fe400078e00c9 */
[----:B------:R-:W-:Y:S02]  /*a300*/  IMAD.MOV.U32 R30, RZ, RZ, R179 ;  /* 0x000000ffff1e7224 */ /* 0x000fe400078e00b3 */
        /* <DEDUP_REMOVED lines=20> */
[----:B--2---:R-:W-:-:S02]  /*a450*/  IMAD.MOV.U32 R186, RZ, RZ, R246 ;  /* 0x000000ffffba7224 */ /* 0x004fc400078e00f6 */
[----:B------:R-:W2:Y:S04]  /*a460*/  LDL.LU R246, [R1+0x41c] ;  /* 0x00041c0001f67983 */ /* 0x000ea80000300800 */
[----:B------:R-:W3:Y:S04]  /*a470*/  LDL.LU R82, [R1+0x138] ;  /* 0x0001380001527983 */ /* 0x000ee80000300800 */
[----:B------:R-:W3:Y:S04]  /*a480*/  LDL.LU R83, [R1+0x1cc] ;  /* 0x0001cc0001537983 */ /* 0x000ee80000300800 */
[----:B------:R-:W4:Y:S04]  /*a490*/  LDL.LU R80, [R1+0x13c] ;  /* 0x00013c0001507983 */ /* 0x000f280000300800 */
        /* <DEDUP_REMOVED lines=11> */
[----:B------:R-:W4:Y:S01]  /*a550*/  LDL.LU R252, [R1+0x400] ;  /* 0x0004000001fc7983 */ /* 0x000f220000300800 */
[----:B------:R-:W-:-:S02]  /*a560*/  IMAD.MOV.U32 R183, RZ, RZ, R193 ;  /* 0x000000ffffb77224 */ /* 0x000fc400078e00c1 */
[----:B------:R-:W-:Y:S02]  /*a570*/  IMAD.MOV.U32 R193, RZ, RZ, R192 ;  /* 0x000000ffffc17224 */ /* 0x000fe400078e00c0 */
[----:B------:R-:W-:Y:S02]  /*a580*/  IMAD.MOV.U32 R85, RZ, RZ, R78 ;  /* 0x000000ffff557224 */ /* 0x000fe400078e004e */
[----:B------:R-:W-:Y:S01]  /*a590*/  IMAD.MOV.U32 R87, RZ, RZ, R79 ;  /* 0x000000ffff577224 */ /* 0x000fe200078e004f */
[----:B------:R-:W-:Y:S02]  /*a5a0*/  LOP3.LUT R251, R251, R250, RZ, 0x3c, !PT ;  /* 0x000000fafbfb7212 */ /* 0x000fe400078e3cff */
[----:B------:R-:W-:Y:S02]  /*a5b0*/  LOP3.LUT R249, R249, R248, RZ, 0x3c, !PT ;  /* 0x000000f8f9f97212 */ /* 0x000fe400078e3cff */
[----:B------:R-:W-:Y:S02]  /*a5c0*/  LOP3.LUT R29, R29, R28, RZ, 0x3c, !PT ;  /* 0x0000001c1d1d7212 */ /* 0x000fe400078e3cff */
[----:B------:R-:W-:-:S02]  /*a5d0*/  LOP3.LUT R33, R33, R32, RZ, 0x3c, !PT ;  /* 0x0000002021217212 */ /* 0x000fc400078e3cff */
[----:B------:R-:W-:Y:S02]  /*a5e0*/  LOP3.LUT R209, R209, R208, RZ, 0x3c, !PT ;  /* 0x000000d0d1d17212 */ /* 0x000fe400078e3cff */
[----:B------:R-:W-:Y:S02]  /*a5f0*/  LOP3.LUT R211, R211, R210, RZ, 0x3c, !PT ;  /* 0x000000d2d3d37212 */ /* 0x000fe400078e3cff */
[----:B------:R-:W-:Y:S02]  /*a600*/  LOP3.LUT R213, R213, R212, RZ, 0x3c, !PT ;  /* 0x000000d4d5d57212 */ /* 0x000fe400078e3cff */
[----:B------:R-:W-:Y:S02]  /*a610*/  LOP3.LUT R217, R217, R216, RZ, 0x3c, !PT ;  /* 0x000000d8d9d97212 */ /* 0x000fe400078e3cff */
[----:B------:R-:W-:Y:S02]  /*a620*/  LOP3.LUT R219, R219, R218, RZ, 0x3c, !PT ;  /* 0x000000dadbdb7212 */ /* 0x000fe400078e3cff */
[----:B------:R-:W-:-:S02]  /*a630*/  LOP3.LUT R221, R221, R220, RZ, 0x3c, !PT ;  /* 0x000000dcdddd7212 */ /* 0x000fc400078e3cff */
[----:B------:R-:W-:Y:S02]  /*a640*/  LOP3.LUT R223, R223, R222, RZ, 0x3c, !PT ;  /* 0x000000dedfdf7212 */ /* 0x000fe400078e3cff */
[----:B------:R-:W-:Y:S02]  /*a650*/  LOP3.LUT R225, R225, R224, RZ, 0x3c, !PT ;  /* 0x000000e0e1e17212 */ /* 0x000fe400078e3cff */
[----:B------:R-:W-:Y:S01]  /*a660*/  LOP3.LUT R227, R227, R226, RZ, 0x3c, !PT ;  /* 0x000000e2e3e37212 */ /* 0x000fe200078e3cff */
[----:B------:R-:W-:Y:S01]  /*a670*/  IMAD.MOV.U32 R34, RZ, RZ, R75 ;  /* 0x000000ffff227224 */ /* 0x000fe200078e004b */
[----:B------:R-:W-:Y:S01]  /*a680*/  LOP3.LUT R250, R251, R250, RZ, 0x3c, !PT ;  /* 0x000000fafbfa7212 */ /* 0x000fe200078e3cff */
[----:B------:R-:W-:Y:S01]  /*a690*/  IMAD.MOV.U32 R35, RZ, RZ, R74 ;  /* 0x000000ffff237224 */ /* 0x000fe200078e004a */
        /* <DEDUP_REMOVED lines=24> */
[----:B------:R-:W-:Y:S01]  /*a820*/  LOP3.LUT R227, R227, R226, RZ, 0x3c, !PT ;  /* 0x000000e2e3e37212 */ /* 0x000fe200078e3cff */
[----:B--2---:R-:W-:Y:S02]  /*a830*/  IMAD.MOV.U32 R192, RZ, RZ, R246 ;  /* 0x000000ffffc07224 */ /* 0x004fe400078e00f6 */
[----:B------:R-:W0:Y:S01]  /*a840*/  LDC R246, c[0x0][0x23c] ;  /* 0x00008f00fff67b82 */ /* 0x000e220000000800 */
[----:B---3--:R-:W-:-:S02]  /*a850*/  LOP3.LUT R83, R83, R82, RZ, 0x3c, !PT ;  /* 0x0000005253537212 */ /* 0x008fc400078e3cff */
[----:B----4-:R-:W-:Y:S02]  /*a860*/  LOP3.LUT R81, R81, R80, RZ, 0x3c, !PT ;  /* 0x0000005051517212 */ /* 0x010fe400078e3cff */
[----:B------:R-:W-:Y:S02]  /*a870*/  LOP3.LUT R82, R83, R82, RZ, 0x3c, !PT ;  /* 0x0000005253527212 */ /* 0x000fe400078e3cff */
[----:B------:R-:W-:Y:S02]  /*a880*/  LOP3.LUT R80, R81, R80, RZ, 0x3c, !PT ;  /* 0x0000005051507212 */ /* 0x000fe400078e3cff */
[----:B------:R-:W-:Y:S01]  /*a890*/  LOP3.LUT R3, R3, R2, RZ, 0x3c, !PT ;  /* 0x0000000203037212 */ /* 0x000fe200078e3cff */
[----:B0-----:R-:W-:Y:S01]  /*a8a0*/  IMAD.SHL.U32 R246, R246, 0x20, RZ ;  /* 0x00000020f6f67824 */ /* 0x001fe200078e00ff */
[----:B------:R-:W-:Y:S02]  /*a8b0*/  LOP3.LUT R81, R81, R80, RZ, 0x3c, !PT ;  /* 0x0000005051517212 */ /* 0x000fe400078e3cff */
[----:B------:R-:W-:-:S02]  /*a8c0*/  LOP3.LUT R2, R3, R2, RZ, 0x3c, !PT ;  /* 0x0000000203027212 */ /* 0x000fc400078e3cff */
[----:B------:R-:W-:Y:S01]  /*a8d0*/  LOP3.LUT R83, R83, R82, RZ, 0x3c, !PT ;  /* 0x0000005253537212 */ /* 0x000fe200078e3cff */
[----:B------:R-:W-:Y:S01]  /*a8e0*/  IMAD.WIDE R78, R246, 0x2, R234 ;  /* 0x00000002f64e7825 */ /* 0x000fe200078e02ea */
[----:B------:R-:W-:-:S03]  /*a8f0*/  LOP3.LUT R3, R3, R2, RZ, 0x3c, !PT ;  /* 0x0000000203037212 */ /* 0x000fc600078e3cff */
[----:B------:R-:W-:Y:S02]  /*a900*/  IMAD.MOV.U32 R234, RZ, RZ, R80 ;  /* 0x000000ffffea7224 */ /* 0x000fe400078e0050 */
[----:B------:R-:W-:Y:S02]  /*a910*/  IMAD.MOV.U32 R235, RZ, RZ, R81 ;  /* 0x000000ffffeb7224 */ /* 0x000fe400078e0051 */
[----:B------:R-:W-:-:S04]  /*a920*/  IMAD.WIDE R80, R246, 0x2, R232 ;  /* 0x00000002f6507825 */ /* 0x000fc800078e02e8 */
[----:B------:R-:W-:Y:S02]  /*a930*/  IMAD.MOV.U32 R232, RZ, RZ, R82 ;  /* 0x000000ffffe87224 */ /* 0x000fe400078e0052 */
[----:B------:R-:W-:Y:S02]  /*a940*/  IMAD.MOV.U32 R233, RZ, RZ, R83 ;  /* 0x000000ffffe97224 */ /* 0x000fe400078e0053 */
[----:B------:R-:W-:Y:S01]  /*a950*/  IMAD.WIDE R82, R246, 0x2, R230 ;  /* 0x00000002f6527825 */ /* 0x000fe200078e02e6 */
[----:B------:R-:W-:-:S03]  /*a960*/  LOP3.LUT R215, R215, R214, RZ, 0x3c, !PT ;  /* 0x000000d6d7d77212 */ /* 0x000fc600078e3cff */
[----:B------:R-:W-:Y:S02]  /*a970*/  IMAD.MOV.U32 R230, RZ, RZ, R2 ;  /* 0x000000ffffe67224 */ /* 0x000fe400078e0002 */
[----:B------:R-:W-:Y:S02]  /*a980*/  IMAD.MOV.U32 R231, RZ, RZ, R3 ;  /* 0x000000ffffe77224 */ /* 0x000fe400078e0003 */
[----:B------:R-:W-:-:S04]  /*a990*/  IMAD.WIDE R2, R246, 0x2, R228 ;  /* 0x00000002f6027825 */ /* 0x000fc800078e02e4 */
        /* <DEDUP_REMOVED lines=11> */
[----:B------:R-:W-:Y:S02]  /*aa50*/  IMAD.MOV.U32 R240, RZ, RZ, R234 ;  /* 0x000000fffff07224 */ /* 0x000fe400078e00ea */
[----:B------:R-:W-:Y:S02]  /*aa60*/  IMAD.MOV.U32 R241, RZ, RZ, R235 ;  /* 0x000000fffff17224 */ /* 0x000fe400078e00eb */
[----:B------:R-:W-:-:S04]  /*aa70*/  IMAD.WIDE R234, R246, 0x2, R242 ;  /* 0x00000002f6ea7825 */ /* 0x000fc800078e02f2 */
[----:B------:R-:W-:Y:S02]  /*aa80*/  IMAD.MOV.U32 R242, RZ, RZ, R236 ;  /* 0x000000fffff27224 */ /* 0x000fe400078e00ec */
[----:B------:R-:W-:Y:S02]  /*aa90*/  IMAD.MOV.U32 R243, RZ, RZ, R237 ;  /* 0x000000fffff37224 */ /* 0x000fe400078e00ed */
[----:B------:R-:W-:-:S04]  /*aaa0*/  IMAD.WIDE R236, R246, 0x2, R244 ;  /* 0x00000002f6ec7825 */ /* 0x000fc800078e02f4 */
[----:B------:R-:W-:Y:S02]  /*aab0*/  IMAD.MOV.U32 R76, RZ, RZ, R252 ;  /* 0x000000ffff4c7224 */ /* 0x000fe400078e00fc */
[----:B------:R-:W-:Y:S02]  /*aac0*/  IMAD.MOV.U32 R77, RZ, RZ, R247 ;  /* 0x000000ffff4d7224 */ /* 0x000fe400078e00f7 */
[----:B------:R-:W-:Y:S02]  /*aad0*/  IMAD.MOV.U32 R244, RZ, RZ, R74 ;  /* 0x000000fffff47224 */ /* 0x000fe400078e004a */
[----:B------:R-:W-:Y:S02]  /*aae0*/  IMAD.MOV.U32 R245, RZ, RZ, R75 ;  /* 0x000000fffff57224 */ /* 0x000fe400078e004b */
[C---:B------:R-:W-:Y:S01]  /*aaf0*/  IMAD.WIDE R250, R246.reuse, 0x2, R250 ;  /* 0x00000002f6fa7825 */ /* 0x040fe200078e02fa */
[----:B------:R0:W5:Y:S03]  /*ab00*/  LDL.LU.64 R74, [R1+0x3f8] ;  /* 0x0003f800014a7983 */ /* 0x0001660000300a00 */
[----:B------:R-:W-:-:S04]  /*ab10*/  IMAD.WIDE R248, R246, 0x2, R248 ;  /* 0x00000002f6f87825 */ /* 0x000fc800078e02f8 */
        /* <DEDUP_REMOVED lines=52> */
[----:B------:R-:W-:Y:S02]  /*ae60*/  IMAD.WIDE R246, R246, 0x2, R76 ;  /* 0x00000002f6f67825 */ /* 0x000fe400078e024c */
[----:B------:R0:W5:Y:S02]  /*ae70*/  LDL.LU.64 R76, [R1+0x3f0] ;  /* 0x0003f000014c7983 */ /* 0x0001640000300a00 */
[----:B------:R-:W-:Y:S02]  /*ae80*/  IMAD.MOV.U32 R252, RZ, RZ, R79 ;  /* 0x000000fffffc7224 */ /* 0x000fe400078e004f */
[----:B------:R1:W-:Y:S04]  /*ae90*/  STL [R1+0x148], R78 ;  /* 0x0001484e01007387 */ /* 0x0003e80000100800 */
[----:B-1----:R0:W5:Y:S04]  /*aea0*/  LDL.LU.64 R78, [R1+0x3e8] ;  /* 0x0003e800014e7983 */ /* 0x0021680000300a00 */
[----:B------:R-:W-:Y:S04]  /*aeb0*/  STL [R1+0x14c], R80 ;  /* 0x00014c5001007387 */ /* 0x000fe80000100800 */
[----:B------:R1:W-:Y:S02]  /*aec0*/  STL [R1+0x80], R252 ;  /* 0x000080fc01007387 */ /* 0x0003e40000100800 */
[----:B-1----:R-:W-:-:S02]  /*aed0*/  IMAD.MOV.U32 R252, RZ, RZ, R81 ;  /* 0x000000fffffc7224 */ /* 0x002fc400078e0051 */
[----:B------:R0:W5:Y:S04]  /*aee0*/  LDL.LU.64 R80, [R1+0x3e0] ;  /* 0x0003e00001507983 */ /* 0x0001680000300a00 */
[----:B------:R-:W-:Y:S04]  /*aef0*/  STL [R1+0x150], R82 ;  /* 0x0001505201007387 */ /* 0x000fe80000100800 */
[----:B------:R1:W-:Y:S02]  /*af00*/  STL [R1+0x84], R252 ;  /* 0x000084fc01007387 */ /* 0x0003e40000100800 */
[----:B-1----:R-:W-:-:S02]  /*af10*/  IMAD.MOV.U32 R252, RZ, RZ, R83 ;  /* 0x000000fffffc7224 */ /* 0x002fc400078e0053 */
[----:B------:R0:W5:Y:S04]  /*af20*/  LDL.LU.64 R82, [R1+0x3d8] ;  /* 0x0003d80001527983 */ /* 0x0001680000300a00 */
[----:B------:R-:W-:Y:S04]  /*af30*/  STL [R1+0x154], R2 ;  /* 0x0001540201007387 */ /* 0x000fe80000100800 */
[----:B------:R1:W-:Y:S02]  /*af40*/  STL [R1+0x88], R252 ;  /* 0x000088fc01007387 */ /* 0x0003e40000100800 */
[----:B-1----:R-:W-:-:S02]  /*af50*/  IMAD.MOV.U32 R252, RZ, RZ, R3 ;  /* 0x000000fffffc7224 */ /* 0x002fc400078e0003 */
[----:B------:R-:W2:Y:S04]  /*af60*/  LDL.LU.64 R2, [R1+0x3d0] ;  /* 0x0003d00001027983 */ /* 0x000ea80000300a00 */
[----:B------:R1:W-:Y:S04]  /*af70*/  STL [R1+0x8c], R252 ;  /* 0x00008cfc01007387 */ /* 0x0003e80000100800 */
[----:B-1----:R0:W5:Y:S04]  /*af80*/  LDL.LU R252, [R1+0x3cc] ;  /* 0x0003cc0001fc7983 */ /* 0x0021680000300800 */
[----:B------:R-:W-:Y:S04]  /*af90*/  STL [R1+0x158], R250 ;  /* 0x000158fa01007387 */ /* 0x000fe80000100800 */
[----:B------:R-:W-:Y:S04]  /*afa0*/  STL [R1+0x15c], R248 ;  /* 0x00015cf801007387 */ /* 0x000fe80000100800 */
[----:B------:R1:W-:Y:S04]  /*afb0*/  STL [R1+0x160], R4 ;  /* 0x0001600401007387 */ /* 0x0003e80000100800 */
[----:B------:R-:W-:Y:S04]  /*afc0*/  STL [R1+0x90], R5 ;  /* 0x0000900501007387 */ /* 0x000fe80000100800 */
        /* <DEDUP_REMOVED lines=14> */
[----:B------:R-:W-:Y:S04]  /*b0b0*/  STL [R1], R20 ;  /* 0x0000001401007387 */ /* 0x000fe80000100800 */
        /* <DEDUP_REMOVED lines=58> */
[----:B------:R3:W-:Y:S04]  /*b460*/  STL [R1+0x190], R208 ;  /* 0x000190d001007387 */ /* 0x0007e80000100800 */
[----:B------:R4:W-:Y:S04]  /*b470*/  STL [R1+0x194], R210 ;  /* 0x000194d201007387 */ /* 0x0009e80000100800 */
[----:B------:R0:W-:Y:S04]  /*b480*/  STL [R1+0x198], R212 ;  /* 0x000198d401007387 */ /* 0x0001e80000100800 */
[----:B-1----:R-:W2:Y:S04]  /*b490*/  LDL.LU R4, [R1+0x3c8] ;  /* 0x0003c80001047983 */ /* 0x002ea80000300800 */
[----:B------:R1:W-:Y:S04]  /*b4a0*/  STL [R1+0x19c], R214 ;  /* 0x00019cd601007387 */ /* 0x0003e80000100800 */
        /* <DEDUP_REMOVED lines=21> */
[----:B------:R0:W-:Y:S01]  /*b600*/  STL [R1+0x140], R243 ;  /* 0x000140f301007387 */ /* 0x0001e20000100800 */
[----:B------:R-:W-:Y:S01]  /*b610*/  USHF.L.U32 UR6, UR9, 0x5, URZ ;  /* 0x0000000509067899 */ /* 0x000fe2000800063f */
[----:B------:R-:W-:-:S03]  /*b620*/  IMAD.MOV.U32 R250, RZ, RZ, R251 ;  /* 0x000000fffffa7224 */ /* 0x000fc600078e00fb */
[----:B------:R-:W-:Y:S01]  /*b630*/  UIMAD.WIDE UR4, UR6, 0x2, UR4 ;  /* 0x00000002060478a5 */ /* 0x000fe2000f8e0204 */
[----:B------:R-:W-:Y:S02]  /*b640*/  IMAD.MOV.U32 R248, RZ, RZ, R249 ;  /* 0x000000fffff87224 */ /* 0x000fe400078e00f9 */
[----:B---3--:R-:W-:Y:S02]  /*b650*/  IMAD.MOV.U32 R208, RZ, RZ, R209 ;  /* 0x000000ffffd07224 */ /* 0x008fe400078e00d1 */
[----:B----4-:R-:W-:Y:S02]  /*b660*/  IMAD.MOV.U32 R210, RZ, RZ, R211 ;  /* 0x000000ffffd27224 */ /* 0x010fe400078e00d3 */
[----:B0-----:R-:W-:Y:S02]  /*b670*/  IMAD.MOV.U32 R212, RZ, RZ, R213 ;  /* 0x000000ffffd47224 */ /* 0x001fe400078e00d5 */
[----:B-1----:R-:W-:Y:S02]  /*b680*/  IMAD.MOV.U32 R214, RZ, RZ, R215 ;  /* 0x000000ffffd67224 */ /* 0x002fe400078e00d7 */
[----:B------:R-:W-:-:S02]  /*b690*/  IMAD.MOV.U32 R216, RZ, RZ, R217 ;  /* 0x000000ffffd87224 */ /* 0x000fc400078e00d9 */
[----:B------:R-:W-:Y:S02]  /*b6a0*/  IMAD.MOV.U32 R218, RZ, RZ, R219 ;  /* 0x000000ffffda7224 */ /* 0x000fe400078e00db */
[----:B------:R-:W-:Y:S02]  /*b6b0*/  IMAD.MOV.U32 R220, RZ, RZ, R221 ;  /* 0x000000ffffdc7224 */ /* 0x000fe400078e00dd */
[----:B------:R-:W-:Y:S02]  /*b6c0*/  IMAD.MOV.U32 R222, RZ, RZ, R223 ;  /* 0x000000ffffde7224 */ /* 0x000fe400078e00df */
[----:B------:R-:W-:Y:S02]  /*b6d0*/  IMAD.MOV.U32 R224, RZ, RZ, R225 ;  /* 0x000000ffffe07224 */ /* 0x000fe400078e00e1 */
[----:B------:R-:W-:Y:S02]  /*b6e0*/  IMAD.MOV.U32 R226, RZ, RZ, R227 ;  /* 0x000000ffffe27224 */ /* 0x000fe400078e00e3 */
[----:B--2---:R-:W-:-:S02]  /*b6f0*/  VIADD R3, R3, 0xffffffe0 ;  /* 0xffffffe003037836 */ /* 0x004fc40000000000 */
[----:B------:R-:W-:-:S05]  /*b700*/  VIADD R4, R4, 0xffffffff ;  /* 0xffffffff04047836 */ /* 0x000fca0000000000 */
[----:B------:R0:W-:Y:S04]  /*b710*/  STL [R1+0x3c8], R4 ;  /* 0x0003c80401007387 */ /* 0x0001e80000100800 */
[----:B------:R0:W-:Y:S04]  /*b720*/  STL [R1+0x1dc], R244 ;  /* 0x0001dcf401007387 */ /* 0x0001e80000100800 */
[----:B------:R0:W-:Y:S04]  /*b730*/  STL [R1+0x144], R245 ;  /* 0x000144f501007387 */ /* 0x0001e80000100800 */
[----:B------:R0:W-:Y:S01]  /*b740*/  STL [R1+0x1d0], R246 ;  /* 0x0001d0f601007387 */ /* 0x0001e20000100800 */
[----:B------:R-:W-:-:S13]  /*b750*/  ISETP.NE.U32.AND P0, PT, R4, RZ, PT ;  /* 0x000000ff0400720c */ /* 0x000fda0003f05070 */
[----:B0-----:R-:W-:Y:S05]  /*b760*/  @P0 BRA `(.L_x_1) ;  /* 0xffffffa400480947 */ /* 0x001fea000383ffff */
[----:B------:R-:W-:Y:S02]  /*b770*/  F2FP.F16.F32.PACK_AB R15, R95, R159 ;  /* 0x0000009f5f0f723e */ /* 0x000fe400000000ff */
[----:B------:R-:W-:Y:S02]  /*b780*/  F2FP.F16.F32.PACK_AB R84, R129, R61 ;  /* 0x0000003d8154723e */ /* 0x000fe400000000ff */
[----:B------:R-:W-:Y:S02]  /*b790*/  F2FP.F16.F32.PACK_AB R5, R123, R55 ;  /* 0x000000377b05723e */ /* 0x000fe400000000ff */
[----:B------:R-:W-:Y:S02]  /*b7a0*/  F2FP.F16.F32.PACK_AB R10, R88, R152 ;  /* 0x00000098580a723e */ /* 0x000fe400000000ff */
[----:B------:R-:W-:Y:S02]  /*b7b0*/  F2FP.F16.F32.PACK_AB R12, R125, R57 ;  /* 0x000000397d0c723e */ /* 0x000fe400000000ff */
[----:B------:R-:W-:-:S02]  /*b7c0*/  F2FP.F16.F32.PACK_AB R61, R135, R67 ;  /* 0x00000043873d723e */ /* 0x000fc400000000ff */
        /* <DEDUP_REMOVED lines=42> */
[----:B-----5:R-:W-:Y:S02]  /*ba70*/  F2FP.F16.F32.PACK_AB R93, R143, R75 ;  /* 0x0000004b8f5d723e */ /* 0x020fe400000000ff */
        /* <DEDUP_REMOVED lines=14> */
[----:B------:R-:W-:-:S07]  /*bb60*/  F2FP.F16.F32.PACK_AB R44, R148, R80 ;  /* 0x00000050942c723e */ /* 0x000fce00000000ff */
.L_x_0:
[----:B------:R-:W2:Y:S01]  /*bb70*/  LDL.LU R79, [R1+0x78] ;  /* 0x00007800014f7983 */ /* 0x000ea20000300800 */
[----:B------:R-:W0:Y:S01]  /*bb80*/  S2UR UR5, SR_CgaCtaId ;  /* 0x00000000000579c3 */ /* 0x000e220000008800 */
[----:B------:R-:W-:Y:S01]  /*bb90*/  UMOV UR4, 0x400 ;  /* 0x0000040000047882 */ /* 0x000fe20000000000 */
[C---:B------:R-:W-:Y:S01]  /*bba0*/  VIADD R0, R252.reuse, 0x3f ;  /* 0x0000003ffc007836 */ /* 0x040fe20000000000 */
[----:B------:R-:W3:Y:S01]  /*bbb0*/  LDL.LU R78, [R1+0x7c] ;  /* 0x00007c00014e7983 */ /* 0x000ee20000300800 */
[----:B------:R-:W-:Y:S01]  /*bbc0*/  ULDC.64 UR6, c[0x0][0x228] ;  /* 0x00008a0000067ab9 */ /* 0x000fe20000000a00 */
[----:B------:R-:W-:Y:S01]  /*bbd0*/  VIADD R20, R252, 0x3 ;  /* 0x00000003fc147836 */ /* 0x000fe20000000000 */
[----:B------:R-:W-:Y:S01]  /*bbe0*/  ULDC.64 UR8, c[0x0][0x220] ;  /* 0x0000880000087ab9 */ /* 0x000fe20000000a00 */
[----:B------:R-:W1:Y:S01]  /*bbf0*/  S2R R21, SR_TID.X ;  /* 0x0000000000157919 */ /* 0x000e620000002100 */
[----:B------:R-:W-:Y:S01]  /*bc00*/  BAR.SYNC.DEFER_BLOCKING 0x0 ;  /* 0x0000000000007b1d */ /* 0x000fe20000010000 */
[----:B------:R-:W-:Y:S01]  /*bc10*/  ISETP.GE.AND P3, PT, R0, UR7, PT ;  /* 0x0000000700007c0c */ /* 0x000fe2000bf66270 */
[----:B------:R-:W-:-:S02]  /*bc20*/  VIADD R2, R252, 0x2 ;  /* 0x00000002fc027836 */ /* 0x000fc40000000000 */
[----:B------:R-:W-:Y:S01]  /*bc30*/  VIADD R3, R252, 0x1 ;  /* 0x00000001fc037836 */ /* 0x000fe20000000000 */
[----:B0-----:R-:W-:Y:S01]  /*bc40*/  ULEA UR4, UR5, UR4, 0x18 ;  /* 0x0000000405047291 */ /* 0x001fe2000f8ec03f */
[----:B-1----:R-:W-:Y:S02]  /*bc50*/  LOP3.LUT R21, R21, 0x1f, RZ, 0xc0, !PT ;  /* 0x0000001f15157812 */ /* 0x002fe400078ec0ff */
[----:B------:R-:W-:-:S03]  /*bc60*/  ULDC UR5, c[0x0][0x228] ;  /* 0x00008a0000057ab9 */ /* 0x000fc60000000800 */
[----:B------:R-:W-:Y:S01]  /*bc70*/  LEA R0, R21, UR4, 0x4 ;  /* 0x0000000415007c11 */ /* 0x000fe2000f8e20ff */
[----:B------:R-:W-:-:S04]  /*bc80*/  ULDC UR4, c[0x0][0x248] ;  /* 0x0000920000047ab9 */ /* 0x000fc80000000800 */
[----:B------:R-:W-:Y:S01]  /*bc90*/  STSM.16.M88.4 [R0], R44 ;  /* 0x0000002c00007844 */ /* 0x000fe20000000200 */
[----:B------:R-:W-:-:S03]  /*bca0*/  NOP ;  /* 0x0000000000007918 */ /* 0x000fc60000000000 */
[----:B------:R-:W0:Y:S01]  /*bcb0*/  LDS.128 R72, [R0] ;  /* 0x0000000000487984 */ /* 0x000e220000000c00 */
[----:B------:R-:W-:-:S03]  /*bcc0*/  NOP ;  /* 0x0000000000007918 */ /* 0x000fc60000000000 */
[----:B------:R-:W-:Y:S01]  /*bcd0*/  STSM.16.M88.4 [R0], R28 ;  /* 0x0000001c00007844 */ /* 0x000fe20000000200 */
[----:B------:R-:W-:-:S03]  /*bce0*/  NOP ;  /* 0x0000000000007918 */ /* 0x000fc60000000000 */
[----:B------:R-:W1:Y:S01]  /*bcf0*/  LDS.128 R68, [R0] ;  /* 0x0000000000447984 */ /* 0x000e620000000c00 */
[----:B------:R-:W-:-:S03]  /*bd00*/  NOP ;  /* 0x0000000000007918 */ /* 0x000fc60000000000 */
[----:B------:R-:W-:Y:S01]  /*bd10*/  STSM.16.M88.4 [R0], R32 ;  /* 0x0000002000007844 */ /* 0x000fe20000000200 */
[----:B------:R-:W-:Y:S01]  /*bd20*/  ISETP.GE.AND P2, PT, R20, UR7, PT ;  /* 0x0000000714007c0c */ /* 0x000fe2000bf46270 */
[----:B------:R-:W-:Y:S02]  /*bd30*/  NOP ;  /* 0x0000000000007918 */ /* 0x000fe40000000000 */
[----:B------:R-:W4:Y:S01]  /*bd40*/  LDS.128 R20, [R0] ;  /* 0x0000000000147984 */ /* 0x000f220000000c00 */
[----:B------:R-:W-:-:S03]  /*bd50*/  NOP ;  /* 0x0000000000007918 */ /* 0x000fc60000000000 */
[----:B------:R-:W-:Y:S01]  /*bd60*/  STSM.16.M88.4 [R0], R36 ;  /* 0x0000002400007844 */ /* 0x000fe20000000200 */
[----:B------:R-:W-:-:S03]  /*bd70*/  NOP ;  /* 0x0000000000007918 */ /* 0x000fc60000000000 */
[----:B------:R-:W5:Y:S01]  /*bd80*/  LDS.128 R24, [R0] ;  /* 0x0000000000187984 */ /* 0x000f620000000c00 */
[----:B------:R-:W-:-:S03]  /*bd90*/  NOP ;  /* 0x0000000000007918 */ /* 0x000fc60000000000 */
[----:B------:R-:W-:Y:S01]  /*bda0*/  STSM.16.M88.4 [R0], R40 ;  /* 0x0000002800007844 */ /* 0x000fe20000000200 */
[----:B------:R-:W-:-:S03]  /*bdb0*/  NOP ;  /* 0x0000000000007918 */ /* 0x000fc60000000000 */
[----:B------:R-:W-:Y:S01]  /*bdc0*/  LDS.128 R28, [R0] ;  /* 0x00000000001c7984 */ /* 0x000fe20000000c00 */
[----:B------:R-:W-:-:S03]  /*bdd0*/  NOP ;  /* 0x0000000000007918 */ /* 0x000fc60000000000 */
[----:B------:R-:W-:Y:S01]  /*bde0*/  STSM.16.M88.4 [R0], R92 ;  /* 0x0000005c00007844 */ /* 0x000fe20000000200 */
[----:B------:R-:W-:-:S03]  /*bdf0*/  NOP ;  /* 0x0000000000007918 */ /* 0x000fc60000000000 */
[----:B------:R-:W5:Y:S01]  /*be00*/  LDS.128 R32, [R0] ;  /* 0x0000000000207984 */ /* 0x000f620000000c00 */
[----:B------:R-:W-:Y:S01]  /*be10*/  NOP ;  /* 0x0000000000007918 */ /* 0x000fe20000000000 */
[----:B------:R-:W-:Y:S02]  /*be20*/  ISETP.GE.AND P6, PT, R2, UR7, PT ;  /* 0x0000000702007c0c */ /* 0x000fe4000bfc6270 */
[----:B------:R-:W-:Y:S01]  /*be30*/  STSM.16.M88.4 [R0], R64 ;  /* 0x0000004000007844 */ /* 0x000fe20000000200 */
[----:B------:R-:W-:Y:S01]  /*be40*/  NOP ;  /* 0x0000000000007918 */ /* 0x000fe20000000000 */
[----:B------:R-:W2:Y:S02]  /*be50*/  LDC R2, c[0x0][0x244] ;  /* 0x00009100ff027b82 */ /* 0x000ea40000000800 */
[----:B------:R-:W5:Y:S01]  /*be60*/  LDS.128 R36, [R0] ;  /* 0x0000000000247984 */ /* 0x000f620000000c00 */
        /* <DEDUP_REMOVED lines=20> */
[----:B------:R-:W-:Y:S01]  /*bfb0*/  NOP ;  /* 0x0000000000007918 */ /* 0x000fe20000000000 */
[----:B------:R-:W-:Y:S02]  /*bfc0*/  ISETP.GE.AND P1, PT, R3, UR7, PT ;  /* 0x0000000703007c0c */ /* 0x000fe4000bf26270 */
        /* <DEDUP_REMOVED lines=12> */
[----:B------:R0:W-:Y:S02]  /*c090*/  STSM.16.M88.4 [R0], R4 ;  /* 0x0000000400007844 */ /* 0x0001e40000000200 */
[----:B0-----:R-:W-:Y:S02]  /*c0a0*/  IMAD R7, R252, UR4, RZ ;  /* 0x00000004fc077c24 */ /* 0x001fe4000f8e02ff */
[C---:B--2---:R-:W-:Y:S01]  /*c0b0*/  IMAD R3, R79.reuse, R2, RZ ;  /* 0x000000024f037224 */ /* 0x044fe200078e02ff */
[----:B------:R-:W-:-:S03]  /*c0c0*/  ISETP.GE.AND P0, PT, R79, UR6, PT ;  /* 0x000000064f007c0c */ /* 0x000fc6000bf06270 */
[----:B------:R-:W-:Y:S01]  /*c0d0*/  IMAD R12, R2, 0x20, R3 ;  /* 0x00000020020c7824 */ /* 0x000fe200078e0203 */
[C---:B------:R-:W-:Y:S02]  /*c0e0*/  LEA R2, P4, R3.reuse, UR8, 0x1 ;  /* 0x0000000803027c11 */ /* 0x040fe4000f8808ff */
[C---:B------:R-:W-:Y:S02]  /*c0f0*/  ISETP.LT.AND P0, PT, R252.reuse, UR7, !P0 ;  /* 0x00000007fc007c0c */ /* 0x040fe4000c701270 */
[----:B------:R-:W-:Y:S02]  /*c100*/  LEA.HI.X.SX32 R3, R3, UR9, 0x1, P4 ;  /* 0x0000000903037c11 */ /* 0x000fe4000a0f0eff */
[----:B------:R-:W-:Y:S02]  /*c110*/  ISETP.GE.AND P4, PT, R252, UR7, PT ;  /* 0x00000007fc007c0c */ /* 0x000fe4000bf86270 */
[----:B------:R-:W-:Y:S01]  /*c120*/  LEA R8, P5, R12, UR8, 0x1 ;  /* 0x000000080c087c11 */ /* 0x000fe2000f8a08ff */
[----:B------:R-:W-:Y:S01]  /*c130*/  IMAD.WIDE R4, R7, 0x2, R2 ;  /* 0x0000000207047825 */ /* 0x000fe200078e0202 */
[----:B---3--:R-:W-:Y:S01]  /*c140*/  ISETP.LT.AND P4, PT, R78, UR6, !P4 ;  /* 0x000000064e007c0c */ /* 0x008fe2000e781270 */
[----:B------:R-:W-:Y:S01]  /*c150*/  NOP ;  /* 0x0000000000007918 */ /* 0x000fe20000000000 */
[----:B------:R-:W-:-:S03]  /*c160*/  LEA.HI.X.SX32 R9, R12, UR9, 0x1, P5 ;  /* 0x000000090c097c11 */ /* 0x000fc6000a8f0eff */
[----:B------:R0:W-:Y:S01]  /*c170*/  @P0 STG.E.U16 desc[UR10][R4.64], R72 ;  /* 0x0000004804000986 */ /* 0x0001e2000c10150a */
[----:B------:R-:W-:Y:S01]  /*c180*/  VIADD R15, R7, UR4 ;  /* 0x00000004070f7c36 */ /* 0x000fe20008000000 */
[----:B------:R-:W-:Y:S02]  /*c190*/  ISETP.LT.AND P5, PT, R79, UR6, !P1 ;  /* 0x000000064f007c0c */ /* 0x000fe4000cfa1270 */
[----:B-1----:R-:W-:Y:S01]  /*c1a0*/  PRMT R76, R68, 0x7632, R76 ;  /* 0x00007632444c7816 */ /* 0x002fe2000000004c */
[----:B------:R-:W-:Y:S01]  /*c1b0*/  IMAD.WIDE R6, R7, 0x2, R8 ;  /* 0x0000000207067825 */ /* 0x000fe200078e0208 */
[----:B------:R-:W-:Y:S01]  /*c1c0*/  ISETP.LT.AND P1, PT, R78, UR6, !P1 ;  /* 0x000000064e007c0c */ /* 0x000fe2000cf21270 */
[----:B------:R-:W-:Y:S01]  /*c1d0*/  ULDC UR8, c[0x0][0x228] ;  /* 0x00008a0000087ab9 */ /* 0x000fe20000000800 */
[----:B------:R-:W-:Y:S01]  /*c1e0*/  ULDC UR9, c[0x0][0x228] ;  /* 0x00008a0000097ab9 */ /* 0x000fe20000000800 */
[----:B0-----:R-:W-:Y:S01]  /*c1f0*/  PRMT R5, R72, 0x7632, R5 ;  /* 0x0000763248057816 */ /* 0x001fe20000000005 */
[----:B------:R-:W-:-:S04]  /*c200*/  IMAD.WIDE R10, R15, 0x2, R2 ;  /* 0x000000020f0a7825 */ /* 0x000fc800078e0202 */
[----:B------:R0:W-:Y:S01]  /*c210*/  @P4 STG.E.U16 desc[UR10][R6.64], R5 ;  /* 0x0000000506004986 */ /* 0x0001e2000c10150a */
[----:B------:R-:W-:Y:S02]  /*c220*/  ISETP.LT.AND P4, PT, R79, UR6, !P6 ;  /* 0x000000064f007c0c */ /* 0x000fe4000f781270 */
[----:B------:R-:W-:Y:S01]  /*c230*/  ISETP.LT.AND P6, PT, R78, UR6, !P6 ;  /* 0x000000064e007c0c */ /* 0x000fe2000f7c1270 */
[C---:B------:R-:W-:Y:S01]  /*c240*/  IMAD.WIDE R12, R15.reuse, 0x2, R8 ;  /* 0x000000020f0c7825 */ /* 0x040fe200078e0208 */
[----:B------:R-:W-:Y:S03]  /*c250*/  @P5 STG.E.U16 desc[UR10][R10.64], R68 ;  /* 0x000000440a005986 */ /* 0x000fe6000c10150a */
[----:B------:R-:W-:Y:S02]  /*c260*/  VIADD R15, R15, UR4 ;  /* 0x000000040f0f7c36 */ /* 0x000fe40008000000 */
[----:B------:R-:W-:Y:S01]  /*c270*/  VIADD R14, R252, 0x4 ;  /* 0x00000004fc0e7836 */ /* 0x000fe20000000000 */
[----:B------:R1:W-:Y:S01]  /*c280*/  @P1 STG.E.U16 desc[UR10][R12.64], R76 ;  /* 0x0000004c0c001986 */ /* 0x0003e2000c10150a */
[----:B0-----:R-:W-:-:S04]  /*c290*/  IMAD.WIDE R4, R15, 0x2, R2 ;  /* 0x000000020f047825 */ /* 0x001fc800078e0202 */
[----:B------:R-:W-:Y:S01]  /*c2a0*/  IMAD.WIDE R6, R15, 0x2, R8 ;  /* 0x000000020f067825 */ /* 0x000fe200078e0208 */
[----:B------:R-:W-:Y:S01]  /*c2b0*/  ISETP.GE.AND P0, PT, R14, UR7, PT ;  /* 0x000000070e007c0c */ /* 0x000fe2000bf06270 */
[----:B------:R0:W-:Y:S01]  /*c2c0*/  @P4 STG.E.U16 desc[UR10][R4.64], R73 ;  /* 0x0000004904004986 */ /* 0x0001e2000c10150a */
[----:B------:R-:W-:Y:S02]  /*c2d0*/  ISETP.LT.AND P5, PT, R79, UR6, !P2 ;  /* 0x000000064f007c0c */ /* 0x000fe4000d7a1270 */
[----:B-1----:R-:W-:Y:S01]  /*c2e0*/  PRMT R13, R73, 0x7632, R13 ;  /* 0x00007632490d7816 */ /* 0x002fe2000000000d */
[----:B------:R-:W-:Y:S01]  /*c2f0*/  VIADD R77, R15, UR4 ;  /* 0x000000040f4d7c36 */ /* 0x000fe20008000000 */
[----:B------:R-:W-:Y:S01]  /*c300*/  ISETP.LT.AND P2, PT, R78, UR6, !P2 ;  /* 0x000000064e007c0c */ /* 0x000fe2000d741270 */
[----:B------:R-:W-:Y:S02]  /*c310*/  VIADD R72, R252, 0x5 ;  /* 0x00000005fc487836 */ /* 0x000fe40000000000 */
[----:B------:R1:W-:Y:S01]  /*c320*/  @P6 STG.E.U16 desc[UR10][R6.64], R13 ;  /* 0x0000000d06006986 */ /* 0x0003e2000c10150a */
[----:B------:R-:W-:-:S02]  /*c330*/  ISETP.LT.AND P6, PT, R79, UR6, !P0 ;  /* 0x000000064f007c0c */ /* 0x000fc4000c7c1270 */
[----:B------:R-:W-:Y:S01]  /*c340*/  ISETP.LT.AND P0, PT, R78, UR6, !P0 ;  /* 0x000000064e007c0c */ /* 0x000fe2000c701270 */
[C---:B------:R-:W-:Y:S01]  /*c350*/  VIADD R15, R77.reuse, UR4 ;  /* 0x000000044d0f7c36 */ /* 0x040fe20008000000 */
[----:B------:R-:W-:Y:S01]  /*c360*/  ISETP.GE.AND P1, PT, R72, UR7, PT ;  /* 0x0000000748007c0c */ /* 0x000fe2000bf26270 */
[----:B------:R-:W-:Y:S01]  /*c370*/  IMAD.WIDE R10, R77, 0x2, R2 ;  /* 0x000000024d0a7825 */ /* 0x000fe200078e0202 */
[----:B------:R-:W-:-:S03]  /*c380*/  PRMT R72, R69, 0x7632, R72 ;  /* 0x0000763245487816 */ /* 0x000fc60000000048 */
[----:B0-----:R-:W-:Y:S01]  /*c390*/  IMAD.WIDE R4, R77, 0x2, R8 ;  /* 0x000000024d047825 */ /* 0x001fe200078e0208 */
[----:B------:R-:W-:-:S03]  /*c3a0*/  PRMT R73, R74, 0x7632, R73 ;  /* 0x000076324a497816 */ /* 0x000fc60000000049 */
[----:B------:R-:W-:Y:S02]  /*c3b0*/  VIADD R14, R252, 0x6 ;  /* 0x00000006fc0e7836 */ /* 0x000fe40000000000 */
[C---:B-1----:R-:W-:Y:S01]  /*c3c0*/  IMAD.WIDE R12, R15.reuse, 0x2, R2 ;  /* 0x000000020f0c7825 */ /* 0x042fe200078e0202 */
[----:B------:R0:W-:Y:S03]  /*c3d0*/  @P5 STG.E.U16 desc[UR10][R10.64], R69 ;  /* 0x000000450a005986 */ /* 0x0001e6000c10150a */
[----:B------:R-:W-:Y:S01]  /*c3e0*/  IMAD.WIDE R6, R15, 0x2, R8 ;  /* 0x000000020f067825 */ /* 0x000fe200078e0208 */
[----:B------:R1:W-:Y:S01]  /*c3f0*/  @P2 STG.E.U16 desc[UR10][R4.64], R72 ;  /* 0x0000004804002986 */ /* 0x0003e2000c10150a */
[----:B------:R-:W-:-:S03]  /*c400*/  ISETP.GE.AND P4, PT, R14, UR7, PT ;  /* 0x000000070e007c0c */ /* 0x000fc6000bf86270 */
[----:B------:R-:W-:Y:S01]  /*c410*/  @P6 STG.E.U16 desc[UR10][R12.64], R74 ;  /* 0x0000004a0c006986 */ /* 0x000fe2000c10150a */
[----:B------:R-:W-:-:S03]  /*c420*/  ISETP.LT.AND P6, PT, R79, UR6, !P4 ;  /* 0x000000064f007c0c */ /* 0x000fc6000e7c1270 */
[----:B------:R2:W-:Y:S01]  /*c430*/  @P0 STG.E.U16 desc[UR10][R6.64], R73 ;  /* 0x0000004906000986 */ /* 0x0005e2000c10150a */
[----:B------:R-:W-:Y:S01]  /*c440*/  ISETP.LT.AND P0, PT, R79, UR6, !P1 ;  /* 0x000000064f007c0c */ /* 0x000fe2000cf01270 */
[----:B0-----:R-:W-:Y:S01]  /*c450*/  VIADD R11, R15, UR4 ;  /* 0x000000040f0b7c36 */ /* 0x001fe20008000000 */
[C---:B------:R-:W-:Y:S02]  /*c460*/  ISETP.LT.AND P1, PT, R78.reuse, UR6, !P1 ;  /* 0x000000064e007c0c */ /* 0x040fe4000cf21270 */
[----:B------:R-:W-:Y:S01]  /*c470*/  ISETP.LT.AND P4, PT, R78, UR6, !P4 ;  /* 0x000000064e007c0c */ /* 0x000fe2000e781270 */
[C---:B------:R-:W-:Y:S01]  /*c480*/  VIADD R15, R11.reuse, UR4 ;  /* 0x000000040b0f7c36 */ /* 0x040fe20008000000 */
[----:B-1----:R-:W-:Y:S01]  /*c490*/  PRMT R72, R70, 0x7632, R72 ;  /* 0x0000763246487816 */ /* 0x002fe20000000048 */
[----:B------:R-:W-:Y:S02]  /*c4a0*/  VIADD R14, R252, 0x7 ;  /* 0x00000007fc0e7836 */ /* 0x000fe40000000000 */
[----:B------:R-:W-:Y:S01]  /*c4b0*/  IMAD.WIDE R4, R11, 0x2, R2 ;  /* 0x000000020b047825 */ /* 0x000fe200078e0202 */
[----:B------:R-:W-:-:S03]  /*c4c0*/  PRMT R76, R75, 0x7632, R76 ;  /* 0x000076324b4c7816 */ /* 0x000fc6000000004c */
[----:B------:R-:W-:Y:S01]  /*c4d0*/  IMAD.WIDE R10, R11, 0x2, R8 ;  /* 0x000000020b0a7825 */ /* 0x000fe200078e0208 */
[----:B------:R-:W-:-:S03]  /*c4e0*/  ISETP.GE.AND P5, PT, R14, UR7, PT ;  /* 0x000000070e007c0c */ /* 0x000fc6000bfa6270 */
[C---:B--2---:R-:W-:Y:S01]  /*c4f0*/  IMAD.WIDE R6, R15.reuse, 0x2, R2 ;  /* 0x000000020f067825 */ /* 0x044fe200078e0202 */
[----:B------:R0:W-:Y:S03]  /*c500*/  @P0 STG.E.U16 desc[UR10][R4.64], R70 ;  /* 0x0000004604000986 */ /* 0x0001e6000c10150a */
[----:B------:R-:W-:Y:S02]  /*c510*/  VIADD R68, R252, 0x8 ;  /* 0x00000008fc447836 */ /* 0x000fe40000000000 */
[----:B------:R-:W-:Y:S01]  /*c520*/  IMAD.WIDE R12, R15, 0x2, R8 ;  /* 0x000000020f0c7825 */ /* 0x000fe200078e0208 */
[----:B------:R-:W-:Y:S02]  /*c530*/  @P1 STG.E.U16 desc[UR10][R10.64], R72 ;  /* 0x000000480a001986 */ /* 0x000fe4000c10150a */
[----:B------:R-:W-:Y:S02]  /*c540*/  ISETP.GE.AND P2, PT, R68, UR7, PT ;  /* 0x0000000744007c0c */ /* 0x000fe4000bf46270 */
[----:B------:R-:W-:Y:S01]  /*c550*/  @P6 STG.E.U16 desc[UR10][R6.64], R75 ;  /* 0x0000004b06006986 */ /* 0x000fe2000c10150a */
[----:B------:R-:W-:-:S03]  /*c560*/  VIADD R14, R252, 0x9 ;  /* 0x00000009fc0e7836 */ /* 0x000fc60000000000 */
[----:B------:R1:W-:Y:S01]  /*c570*/  @P4 STG.E.U16 desc[UR10][R12.64], R76 ;  /* 0x0000004c0c004986 */ /* 0x0003e2000c10150a */
[----:B------:R-:W-:Y:S02]  /*c580*/  ISETP.LT.AND P4, PT, R79, UR6, !P5 ;  /* 0x000000064f007c0c */ /* 0x000fe4000ef81270 */
[----:B------:R-:W-:Y:S01]  /*c590*/  ISETP.LT.AND P5, PT, R78, UR6, !P5 ;  /* 0x000000064e007c0c */ /* 0x000fe2000efa1270 */
[----:B------:R-:W-:Y:S01]  /*c5a0*/  VIADD R15, R15, UR4 ;  /* 0x000000040f0f7c36 */ /* 0x000fe20008000000 */
[----:B------:R-:W-:Y:S02]  /*c5b0*/  ISETP.LT.AND P6, PT, R79, UR6, !P2 ;  /* 0x000000064f007c0c */ /* 0x000fe4000d7c1270 */
[----:B------:R-:W-:Y:S01]  /*c5c0*/  ISETP.GE.AND P0, PT, R14, UR7, PT ;  /* 0x000000070e007c0c */ /* 0x000fe2000bf06270 */
[----:B------:R-:W-:Y:S01]  /*c5d0*/  VIADD R69, R15, UR4 ;  /* 0x000000040f457c36 */ /* 0x000fe20008000000 */
[----:B------:R-:W-:Y:S01]  /*c5e0*/  ISETP.LT.AND P2, PT, R78, UR6, !P2 ;  /* 0x000000064e007c0c */ /* 0x000fe2000d741270 */
[----:B------:R-:W-:-:S02]  /*c5f0*/  VIADD R14, R252, 0xa ;  /* 0x0000000afc0e7836 */ /* 0x000fc40000000000 */
[----:B0-----:R-:W-:Y:S01]  /*c600*/  IMAD.WIDE R4, R15, 0x2, R2 ;  /* 0x000000020f047825 */ /* 0x001fe200078e0202 */
[----:B-1----:R-:W-:-:S03]  /*c610*/  PRMT R13, R71, 0x7632, R13 ;  /* 0x00007632470d7816 */ /* 0x002fc6000000000d */
[----:B------:R-:W-:Y:S01]  /*c620*/  IMAD.WIDE R6, R15, 0x2, R8 ;  /* 0x000000020f067825 */ /* 0x000fe200078e0208 */
[----:B------:R-:W-:Y:S01]  /*c630*/  ISETP.GE.AND P1, PT, R14, UR7, PT ;  /* 0x000000070e007c0c */ /* 0x000fe2000bf26270 */
[----:B------:R0:W-:Y:S02]  /*c640*/  @P4 STG.E.U16 desc[UR10][R4.64], R71 ;  /* 0x0000004704004986 */ /* 0x0001e4000c10150a */
[----:B------:R-:W-:Y:S02]  /*c650*/  IMAD.WIDE R10, R69, 0x2, R2 ;  /* 0x00000002450a7825 */ /* 0x000fe400078e0202 */
[----:B------:R1:W-:Y:S01]  /*c660*/  @P5 STG.E.U16 desc[UR10][R6.64], R13 ;  /* 0x0000000d06005986 */ /* 0x0003e2000c10150a */
[C---:B------:R-:W-:Y:S02]  /*c670*/  ISETP.LT.AND P5, PT, R79.reuse, UR6, !P0 ;  /* 0x000000064f007c0c */ /* 0x040fe4000c7a1270 */
[----:B------:R-:W-:Y:S01]  /*c680*/  ISETP.LT.AND P0, PT, R78, UR6, !P0 ;  /* 0x000000064e007c0c */ /* 0x000fe2000c701270 */
[----:B----4-:R-:W-:Y:S01]  /*c690*/  @P6 STG.E.U16 desc[UR10][R10.64], R20 ;  /* 0x000000140a006986 */ /* 0x010fe2000c10150a */
[----:B------:R-:W-:-:S02]  /*c6a0*/  ISETP.LT.AND P6, PT, R79, UR6, !P1 ;  /* 0x000000064f007c0c */ /* 0x000fc4000cfc1270 */
[----:B0-----:R-:W-:Y:S01]  /*c6b0*/  PRMT R5, R20, 0x7632, R5 ;  /* 0x0000763214057816 */ /* 0x001fe20000000005 */
[----:B-1----:R-:W-:-:S04]  /*c6c0*/  IMAD.WIDE R12, R69, 0x2, R8 ;  /* 0x00000002450c7825 */ /* 0x002fc800078e0208 */
[----:B------:R-:W-:Y:S01]  /*c6d0*/  VIADD R69, R69, UR4 ;  /* 0x0000000445457c36 */ /* 0x000fe20008000000 */
[----:B------:R0:W-:Y:S01]  /*c6e0*/  @P2 STG.E.U16 desc[UR10][R12.64], R5 ;  /* 0x000000050c002986 */ /* 0x0001e2000c10150a */
[C---:B------:R-:W-:Y:S02]  /*c6f0*/  VIADD R68, R252.reuse, 0xb ;  /* 0x0000000bfc447836 */ /* 0x040fe40000000000 */
[C---:B------:R-:W-:Y:S02]  /*c700*/  VIADD R15, R69.reuse, UR4 ;  /* 0x00000004450f7c36 */ /* 0x040fe40008000000 */
[----:B------:R-:W-:Y:S02]  /*c710*/  VIADD R14, R252, 0xc ;  /* 0x0000000cfc0e7836 */ /* 0x000fe40000000000 */
[----:B------:R-:W-:Y:S01]  /*c720*/  IMAD.WIDE R6, R69, 0x2, R8 ;  /* 0x0000000245067825 */ /* 0x000fe200078e0208 */
[----:B------:R-:W-:-:S03]  /*c730*/  ISETP.GE.AND P4, PT, R68, UR7, PT ;  /* 0x0000000744007c0c */ /* 0x000fc6000bf86270 */
[----:B0-----:R-:W-:Y:S01]  /*c740*/  IMAD.WIDE R4, R69, 0x2, R2 ;  /* 0x0000000245047825 */ /* 0x001fe200078e0202 */
[----:B-----5:R-:W-:-:S03]  /*c750*/  PRMT R13, R24, 0x7632, R13 ;  /* 0x00007632180d7816 */ /* 0x020fc6000000000d */
[C---:B------:R-:W-:Y:S01]  /*c760*/  IMAD.WIDE R10, R15.reuse, 0x2, R2 ;  /* 0x000000020f0a7825 */ /* 0x040fe200078e0202 */
[----:B------:R-:W-:Y:S01]  /*c770*/  ISETP.LT.AND P1, PT, R78, UR6, !P1 ;  /* 0x000000064e007c0c */ /* 0x000fe2000cf21270 */
[----:B------:R0:W-:Y:S01]  /*c780*/  @P5 STG.E.U16 desc[UR10][R4.64], R24 ;  /* 0x0000001804005986 */ /* 0x0001e2000c10150a */
[----:B------:R-:W-:Y:S01]  /*c790*/  ISETP.GE.AND P2, PT, R14, UR7, PT ;  /* 0x000000070e007c0c */ /* 0x000fe2000bf46270 */
[----:B------:R-:W-:Y:S02]  /*c7a0*/  VIADD R14, R252, 0xd ;  /* 0x0000000dfc0e7836 */ /* 0x000fe40000000000 */
[----:B------:R1:W-:Y:S01]  /*c7b0*/  @P0 STG.E.U16 desc[UR10][R6.64], R13 ;  /* 0x0000000d06000986 */ /* 0x0003e2000c10150a */
[----:B------:R-:W-:-:S03]  /*c7c0*/  VIADD R69, R15, UR4 ;  /* 0x000000040f457c36 */ /* 0x000fc60008000000 */
[----:B------:R2:W-:Y:S01]  /*c7d0*/  @P6 STG.E.U16 desc[UR10][R10.64], R21 ;  /* 0x000000150a006986 */ /* 0x0005e2000c10150a */
[C---:B------:R-:W-:Y:S02]  /*c7e0*/  ISETP.LT.AND P6, PT, R79.reuse, UR6, !P4 ;  /* 0x000000064f007c0c */ /* 0x040fe4000e7c1270 */
[----:B------:R-:W-:Y:S02]  /*c7f0*/  ISETP.LT.AND P4, PT, R78, UR6, !P4 ;  /* 0x000000064e007c0c */ /* 0x000fe4000e781270 */
[----:B------:R-:W-:Y:S01]  /*c800*/  ISETP.LT.AND P0, PT, R79, UR6, !P2 ;  /* 0x000000064f007c0c */ /* 0x000fe2000d701270 */
[----:B0-----:R-:W-:Y:S01]  /*c810*/  IMAD.WIDE R4, R69, 0x2, R2 ;  /* 0x0000000245047825 */ /* 0x001fe200078e0202 */
[----:B------:R-:W-:Y:S02]  /*c820*/  ISETP.GE.AND P5, PT, R14, UR7, PT ;  /* 0x000000070e007c0c */ /* 0x000fe4000bfa6270 */
[----:B-1----:R-:W-:Y:S01]  /*c830*/  PRMT R7, R21, 0x7632, R7 ;  /* 0x0000763215077816 */ /* 0x002fe20000000007 */
[----:B------:R-:W-:Y:S01]  /*c840*/  IMAD.WIDE R12, R15, 0x2, R8 ;  /* 0x000000020f0c7825 */ /* 0x000fe200078e0208 */
[----:B------:R-:W-:-:S03]  /*c850*/  ISETP.LT.AND P2, PT, R78, UR6, !P2 ;  /* 0x000000064e007c0c */ /* 0x000fc6000d741270 */
[----:B------:R-:W-:Y:S01]  /*c860*/  IMAD.WIDE R14, R69, 0x2, R8 ;  /* 0x00000002450e7825 */ /* 0x000fe200078e0208 */
[----:B--2---:R-:W-:-:S03]  /*c870*/  PRMT R11, R25, 0x7632, R11 ;  /* 0x00007632190b7816 */ /* 0x004fc6000000000b */
[----:B------:R-:W-:Y:S01]  /*c880*/  VIADD R69, R69, UR4 ;  /* 0x0000000445457c36 */ /* 0x000fe20008000000 */
[----:B------:R0:W-:Y:S01]  /*c890*/  @P1 STG.E.U16 desc[UR10][R12.64], R7 ;  /* 0x000000070c001986 */ /* 0x0001e2000c10150a */
[----:B------:R-:W-:-:S03]  /*c8a0*/  VIADD R20, R252, 0xe ;  /* 0x0000000efc147836 */ /* 0x000fc60000000000 */
[----:B------:R1:W-:Y:S01]  /*c8b0*/  @P6 STG.E.U16 desc[UR10][R4.64], R25 ;  /* 0x0000001904006986 */ /* 0x0003e2000c10150a */
[----:B------:R-:W-:-:S03]  /*c8c0*/  ISETP.LT.AND P6, PT, R79, UR6, !P5 ;  /* 0x000000064f007c0c */ /* 0x000fc6000efc1270 */
[----:B------:R-:W-:Y:S01]  /*c8d0*/  @P4 STG.E.U16 desc[UR10][R14.64], R11 ;  /* 0x0000000b0e004986 */ /* 0x000fe2000c10150a */
[----:B0-----:R-:W-:Y:S01]  /*c8e0*/  IMAD.WIDE R6, R69, 0x2, R2 ;  /* 0x0000000245067825 */ /* 0x001fe200078e0202 */
[----:B------:R-:W-:-:S03]  /*c8f0*/  ISETP.LT.AND P5, PT, R78, UR6, !P5 ;  /* 0x000000064e007c0c */ /* 0x000fc6000efa1270 */
[C---:B-1----:R-:W-:Y:S01]  /*c900*/  IMAD.WIDE R4, R69.reuse, 0x2, R8 ;  /* 0x0000000245047825 */ /* 0x042fe200078e0208 */
[----:B------:R0:W-:Y:S01]  /*c910*/  @P0 STG.E.U16 desc[UR10][R6.64], R22 ;  /* 0x0000001606000986 */ /* 0x0001e2000c10150a */
[----:B------:R-:W-:Y:S02]  /*c920*/  ISETP.GE.AND P1, PT, R20, UR7, PT ;  /* 0x0000000714007c0c */ /* 0x000fe4000bf26270 */
[----:B------:R-:W-:Y:S02]  /*c930*/  VIADD R10, R252, 0xf ;  /* 0x0000000ffc0a7836 */ /* 0x000fe40000000000 */
[----:B------:R-:W-:Y:S01]  /*c940*/  VIADD R21, R69, UR4 ;  /* 0x0000000445157c36 */ /* 0x000fe20008000000 */
[----:B0-----:R-:W-:Y:S02]  /*c950*/  PRMT R7, R22, 0x7632, R7 ;  /* 0x0000763216077816 */ /* 0x001fe40000000007 */
[----:B------:R-:W-:Y:S01]  /*c960*/  ISETP.GE.AND P4, PT, R10, UR7, PT ;  /* 0x000000070a007c0c */ /* 0x000fe2000bf86270 */
[----:B------:R-:W-:-:S02]  /*c970*/  IMAD.WIDE R10, R21, 0x2, R2 ;  /* 0x00000002150a7825 */ /* 0x000fc400078e0202 */
[----:B------:R0:W-:Y:S01]  /*c980*/  @P2 STG.E.U16 desc[UR10][R4.64], R7 ;  /* 0x0000000704002986 */ /* 0x0001e2000c10150a */
[----:B------:R-:W-:Y:S01]  /*c990*/  ISETP.LT.AND P2, PT, R79, UR6, !P1 ;  /* 0x000000064f007c0c */ /* 0x000fe2000cf41270 */
[C---:B------:R-:W-:Y:S01]  /*c9a0*/  IMAD.WIDE R12, R21.reuse, 0x2, R8 ;  /* 0x00000002150c7825 */ /* 0x040fe200078e0208 */
[----:B------:R-:W-:Y:S02]  /*c9b0*/  ISETP.LT.AND P1, PT, R78, UR6, !P1 ;  /* 0x000000064e007c0c */ /* 0x000fe4000cf21270 */
[----:B------:R-:W-:Y:S01]  /*c9c0*/  PRMT R24, R26, 0x7632, R24 ;  /* 0x000076321a187816 */ /* 0x000fe20000000018 */
[----:B------:R-:W-:Y:S01]  /*c9d0*/  VIADD R21, R21, UR4 ;  /* 0x0000000415157c36 */ /* 0x000fe20008000000 */
[----:B------:R1:W-:Y:S01]  /*c9e0*/  @P6 STG.E.U16 desc[UR10][R10.64], R26 ;  /* 0x0000001a0a006986 */ /* 0x0003e2000c10150a */
[----:B------:R-:W-:-:S03]  /*c9f0*/  VIADD R20, R252, 0x10 ;  /* 0x00000010fc147836 */ /* 0x000fc60000000000 */
[----:B------:R2:W-:Y:S01]  /*ca00*/  @P5 STG.E.U16 desc[UR10][R12.64], R24 ;  /* 0x000000180c005986 */ /* 0x0005e2000c10150a */
[----:B------:R-:W-:Y:S01]  /*ca10*/  ISETP.LT.AND P5, PT, R79, UR6, !P4 ;  /* 0x000000064f007c0c */ /* 0x000fe2000e7a1270 */
[----:B0-----:R-:W-:Y:S01]  /*ca20*/  IMAD.WIDE R6, R21, 0x2, R2 ;  /* 0x0000000215067825 */ /* 0x001fe200078e0202 */
[----:B------:R-:W-:-:S03]  /*ca30*/  ISETP.LT.AND P4, PT, R78, UR6, !P4 ;  /* 0x000000064e007c0c */ /* 0x000fc6000e781270 */
[----:B------:R-:W-:Y:S01]  /*ca40*/  IMAD.WIDE R4, R21, 0x2, R8 ;  /* 0x0000000215047825 */ /* 0x000fe200078e0208 */
[----:B-1----:R-:W-:Y:S02]  /*ca50*/  PRMT R11, R23, 0x7632, R11 ;  /* 0x00007632170b7816 */ /* 0x002fe4000000000b */
[----:B------:R-:W-:Y:S01]  /*ca60*/  ISETP.GE.AND P0, PT, R20, UR7, PT ;  /* 0x0000000714007c0c */ /* 0x000fe2000bf06270 */
[----:B------:R-:W-:Y:S01]  /*ca70*/  VIADD R21, R21, UR4 ;  /* 0x0000000415157c36 */ /* 0x000fe20008000000 */
[----:B------:R-:W-:Y:S01]  /*ca80*/  @P2 STG.E.U16 desc[UR10][R6.64], R23 ;  /* 0x0000001706002986 */ /* 0x000fe2000c10150a */
[----:B------:R-:W-:-:S03]  /*ca90*/  VIADD R14, R252, 0x11 ;  /* 0x00000011fc0e7836 */ /* 0x000fc60000000000 */
[----:B------:R0:W-:Y:S01]  /*caa0*/  @P1 STG.E.U16 desc[UR10][R4.64], R11 ;  /* 0x0000000b04001986 */ /* 0x0001e2000c10150a */
[----:B------:R-:W-:Y:S01]  /*cab0*/  ISETP.LT.AND P1, PT, R79, UR6, !P0 ;  /* 0x000000064f007c0c */ /* 0x000fe2000c721270 */
[C---:B--2---:R-:W-:Y:S01]  /*cac0*/  IMAD.WIDE R12, R21.reuse, 0x2, R8 ;  /* 0x00000002150c7825 */ /* 0x044fe200078e0208 */
[----:B------:R-:W-:Y:S02]  /*cad0*/  ISETP.LT.AND P0, PT, R78, UR6, !P0 ;  /* 0x000000064e007c0c */ /* 0x000fe4000c701270 */
[----:B------:R-:W-:Y:S01]  /*cae0*/  ISETP.GE.AND P6, PT, R14, UR7, PT ;  /* 0x000000070e007c0c */ /* 0x000fe2000bfc6270 */
[----:B------:R-:W-:Y:S02]  /*caf0*/  VIADD R15, R252, 0x12 ;  /* 0x00000012fc0f7836 */ /* 0x000fe40000000000 */
[----:B0-----:R-:W-:Y:S01]  /*cb00*/  IMAD.WIDE R10, R21, 0x2, R2 ;  /* 0x00000002150a7825 */ /* 0x001fe200078e0202 */
[----:B------:R-:W-:-:S03]  /*cb10*/  PRMT R5, R27, 0x7632, R5 ;  /* 0x000076321b057816 */ /* 0x000fc60000000005 */
[----:B------:R-:W-:Y:S01]  /*cb20*/  VIADD R21, R21, UR4 ;  /* 0x0000000415157c36 */ /* 0x000fe20008000000 */
[----:B------:R0:W-:Y:S01]  /*cb30*/  @P5 STG.E.U16 desc[UR10][R10.64], R27 ;  /* 0x0000001b0a005986 */ /* 0x0001e2000c10150a */
[----:B------:R-:W-:Y:S02]  /*cb40*/  ISETP.LT.AND P5, PT, R79, UR6, !P6 ;  /* 0x000000064f007c0c */ /* 0x000fe4000f7a1270 */
[----:B------:R-:W-:Y:S01]  /*cb50*/  ISETP.LT.AND P6, PT, R78, UR6, !P6 ;  /* 0x000000064e007c0c */ /* 0x000fe2000f7c1270 */
[----:B------:R1:W-:Y:S01]  /*cb60*/  @P4 STG.E.U16 desc[UR10][R12.64], R5 ;  /* 0x000000050c004986 */ /* 0x0003e2000c10150a */
[----:B------:R-:W-:Y:S01]  /*cb70*/  IMAD.WIDE R6, R21, 0x2, R8 ;  /* 0x0000000215067825 */ /* 0x000fe200078e0208 */
[----:B------:R-:W-:Y:S02]  /*cb80*/  ISETP.GE.AND P2, PT, R15, UR7, PT ;  /* 0x000000070f007c0c */ /* 0x000fe4000bf46270 */
[----:B------:R-:W-:Y:S01]  /*cb90*/  PRMT R20, R33, 0x7632, R20 ;  /* 0x0000763221147816 */ /* 0x000fe20000000014 */
[----:B------:R-:W-:Y:S01]  /*cba0*/  VIADD R14, R252, 0x13 ;  /* 0x00000013fc0e7836 */ /* 0x000fe20000000000 */
[----:B------:R-:W2:Y:S01]  /*cbb0*/  LDS.128 R24, [R0] ;  /* 0x0000000000187984 */ /* 0x000ea20000000c00 */
[----:B0-----:R-:W-:Y:S01]  /*cbc0*/  PRMT R11, R28, 0x7632, R11 ;  /* 0x000076321c0b7816 */ /* 0x001fe2000000000b */
[----:B-1----:R-:W-:-:S04]  /*cbd0*/  IMAD.WIDE R4, R21, 0x2, R2 ;  /* 0x0000000215047825 */ /* 0x002fc800078e0202 */
[----:B------:R-:W-:Y:S01]  /*cbe0*/  VIADD R21, R21, UR4 ;  /* 0x0000000415157c36 */ /* 0x000fe20008000000 */
[----:B------:R0:W-:Y:S01]  /*cbf0*/  @P1 STG.E.U16 desc[UR10][R4.64], R28 ;  /* 0x0000001c04001986 */ /* 0x0001e2000c10150a */
[----:B------:R-:W-:Y:S01]  /*cc00*/  ISETP.LT.AND P1, PT, R79, UR6, !P2 ;  /* 0x000000064f007c0c */ /* 0x000fe2000d721270 */
[----:B------:R-:W-:Y:S01]  /*cc10*/  VIADD R15, R252, 0x15 ;  /* 0x00000015fc0f7836 */ /* 0x000fe20000000000 */
[----:B------:R-:W-:Y:S01]  /*cc20*/  ISETP.GE.AND P4, PT, R14, UR7, PT ;  /* 0x000000070e007c0c */ /* 0x000fe2000bf86270 */
[----:B------:R1:W-:Y:S01]  /*cc30*/  @P0 STG.E.U16 desc[UR10][R6.64], R11 ;  /* 0x0000000b06000986 */ /* 0x0003e2000c10150a */
[C---:B------:R-:W-:Y:S01]  /*cc40*/  IMAD.WIDE R12, R21.reuse, 0x2, R8 ;  /* 0x00000002150c7825 */ /* 0x040fe200078e0208 */
[----:B------:R-:W-:Y:S01]  /*cc50*/  ULDC UR6, c[0x0][0x228] ;  /* 0x00008a0000067ab9 */ /* 0x000fe20000000800 */
[----:B------:R-:W-:Y:S01]  /*cc60*/  ISETP.LT.AND P2, PT, R78, UR5, !P2 ;  /* 0x000000054e007c0c */ /* 0x000fe2000d741270 */
[----:B------:R-:W-:Y:S01]  /*cc70*/  ULDC UR5, c[0x0][0x228] ;  /* 0x00008a0000057ab9 */ /* 0x000fe20000000800 */
[----:B0-----:R-:W-:Y:S01]  /*cc80*/  PRMT R5, R32, 0x7632, R5 ;  /* 0x0000763220057816 */ /* 0x001fe20000000005 */
[----:B-1----:R-:W-:-:S04]  /*cc90*/  IMAD.WIDE R10, R21, 0x2, R2 ;  /* 0x00000002150a7825 */ /* 0x002fc800078e0202 */
[----:B------:R-:W-:Y:S01]  /*cca0*/  VIADD R21, R21, UR4 ;  /* 0x0000000415157c36 */ /* 0x000fe20008000000 */
[----:B------:R-:W-:Y:S01]  /*ccb0*/  @P5 STG.E.U16 desc[UR10][R10.64], R32 ;  /* 0x000000200a005986 */ /* 0x000fe2000c10150a */
[----:B------:R-:W-:-:S03]  /*ccc0*/  VIADD R6, R252, 0x16 ;  /* 0x00000016fc067836 */ /* 0x000fc60000000000 */
[----:B------:R0:W-:Y:S01]  /*ccd0*/  @P6 STG.E.U16 desc[UR10][R12.64], R5 ;  /* 0x000000050c006986 */ /* 0x0001e2000c10150a */
[----:B------:R-:W-:Y:S01]  /*cce0*/  ISETP.LT.AND P6, PT, R79, UR6, !P4 ;  /* 0x000000064f007c0c */ /* 0x000fe2000e7c1270 */
[----:B------:R-:W-:Y:S01]  /*ccf0*/  VIADD R14, R252, 0x14 ;  /* 0x00000014fc0e7836 */ /* 0x000fe20000000000 */
[----:B------:R-:W-:Y:S01]  /*cd00*/  ISETP.GE.AND P5, PT, R15, UR7, PT ;  /* 0x000000070f007c0c */ /* 0x000fe2000bfa6270 */
[C---:B------:R-:W-:Y:S01]  /*cd10*/  VIADD R15, R21.reuse, UR4 ;  /* 0x00000004150f7c36 */ /* 0x040fe20008000000 */
[----:B------:R-:W-:Y:S01]  /*cd20*/  ISETP.LT.AND P4, PT, R78, UR8, !P4 ;  /* 0x000000084e007c0c */ /* 0x000fe2000e781270 */
[----:B------:R-:W-:Y:S01]  /*cd30*/  ULDC UR6, c[0x0][0x228] ;  /* 0x00008a0000067ab9 */ /* 0x000fe20000000800 */
[----:B0-----:R-:W-:Y:S01]  /*cd40*/  IMAD.WIDE R4, R21, 0x2, R2 ;  /* 0x0000000215047825 */ /* 0x001fe200078e0202 */
[----:B------:R-:W-:Y:S01]  /*cd50*/  ISETP.GE.AND P0, PT, R14, UR7, PT ;  /* 0x000000070e007c0c */ /* 0x000fe2000bf06270 */
[----:B------:R-:W-:-:S03]  /*cd60*/  ULDC UR8, c[0x0][0x228] ;  /* 0x00008a0000087ab9 */ /* 0x000fc60000000800 */
[----:B------:R0:W-:Y:S01]  /*cd70*/  @P1 STG.E.U16 desc[UR10][R4.64], R29 ;  /* 0x0000001d04001986 */ /* 0x0001e2000c10150a */
[----:B------:R-:W-:Y:S01]  /*cd80*/  ISETP.GE.AND P1, PT, R6, UR7, PT ;  /* 0x0000000706007c0c */ /* 0x000fe2000bf26270 */
[----:B------:R-:W-:-:S04]  /*cd90*/  IMAD.WIDE R6, R21, 0x2, R8 ;  /* 0x0000000215067825 */ /* 0x000fc800078e0208 */
[----:B------:R-:W-:Y:S01]  /*cda0*/  IMAD.WIDE R10, R15, 0x2, R2 ;  /* 0x000000020f0a7825 */ /* 0x000fe200078e0202 */
[----:B0-----:R-:W-:-:S03]  /*cdb0*/  PRMT R5, R29, 0x7632, R5 ;  /* 0x000076321d057816 */ /* 0x001fc60000000005 */
[----:B------:R-:W-:Y:S02]  /*cdc0*/  IMAD.WIDE R12, R15, 0x2, R8 ;  /* 0x000000020f0c7825 */ /* 0x000fe400078e0208 */
[----:B------:R0:W-:Y:S04]  /*cdd0*/  @P2 STG.E.U16 desc[UR10][R6.64], R5 ;  /* 0x0000000506002986 */ /* 0x0001e8000c10150a */
[----:B------:R-:W-:Y:S01]  /*cde0*/  @P6 STG.E.U16 desc[UR10][R10.64], R33 ;  /* 0x000000210a006986 */ /* 0x000fe2000c10150a */
[----:B------:R-:W-:Y:S01]  /*cdf0*/  ISETP.LT.AND P6, PT, R79, UR5, !P0 ;  /* 0x000000054f007c0c */ /* 0x000fe2000c7c1270 */
[----:B------:R-:W-:Y:S01]  /*ce00*/  ULDC UR5, c[0x0][0x228] ;  /* 0x00008a0000057ab9 */ /* 0x000fe20000000800 */
[----:B------:R-:W-:Y:S01]  /*ce10*/  VIADD R15, R15, UR4 ;  /* 0x000000040f0f7c36 */ /* 0x000fe20008000000 */
[----:B------:R1:W-:Y:S01]  /*ce20*/  @P4 STG.E.U16 desc[UR10][R12.64], R20 ;  /* 0x000000140c004986 */ /* 0x0003e2000c10150a */
[----:B------:R-:W-:Y:S01]  /*ce30*/  ISETP.LT.AND P0, PT, R78, UR5, !P0 ;  /* 0x000000054e007c0c */ /* 0x000fe2000c701270 */
[----:B------:R-:W-:Y:S01]  /*ce40*/  ULDC UR5, c[0x0][0x228] ;  /* 0x00008a0000057ab9 */ /* 0x000fe20000000800 */
[----:B------:R-:W-:Y:S01]  /*ce50*/  ISETP.LT.AND P4, PT, R79, UR6, !P5 ;  /* 0x000000064f007c0c */ /* 0x000fe2000ef81270 */
[----:B------:R-:W-:-:S02]  /*ce60*/  VIADD R21, R15, UR4 ;  /* 0x000000040f157c36 */ /* 0x000fc40008000000 */
[C---:B0-----:R-:W-:Y:S01]  /*ce70*/  IMAD.WIDE R4, R15.reuse, 0x2, R2 ;  /* 0x000000020f047825 */ /* 0x041fe200078e0202 */
[----:B------:R-:W-:Y:S01]  /*ce80*/  ISETP.LT.AND P5, PT, R78, UR5, !P5 ;  /* 0x000000054e007c0c */ /* 0x000fe2000efa1270 */
[----:B------:R-:W-:Y:S01]  /*ce90*/  ULDC UR5, c[0x0][0x228] ;  /* 0x00008a0000057ab9 */ /* 0x000fe20000000800 */
[----:B------:R-:W-:Y:S01]  /*cea0*/  ULDC UR6, c[0x0][0x228] ;  /* 0x00008a0000067ab9 */ /* 0x000fe20000000800 */
[----:B------:R-:W-:Y:S01]  /*ceb0*/  IMAD.WIDE R6, R15, 0x2, R8 ;  /* 0x000000020f067825 */ /* 0x000fe200078e0208 */
[----:B-1----:R-:W-:-:S03]  /*cec0*/  PRMT R13, R30, 0x7632, R13 ;  /* 0x000076321e0d7816 */ /* 0x002fc6000000000d */
[----:B------:R-:W-:Y:S01]  /*ced0*/  IMAD.WIDE R10, R21, 0x2, R2 ;  /* 0x00000002150a7825 */ /* 0x000fe200078e0202 */
[----:B------:R0:W-:Y:S03]  /*cee0*/  @P6 STG.E.U16 desc[UR10][R4.64], R30 ;  /* 0x0000001e04006986 */ /* 0x0001e6000c10150a */
[C---:B------:R-:W-:Y:S01]  /*cef0*/  VIADD R12, R252.reuse, 0x19 ;  /* 0x00000019fc0c7836 */ /* 0x040fe20000000000 */
[----:B------:R1:W-:Y:S01]  /*cf00*/  @P0 STG.E.U16 desc[UR10][R6.64], R13 ;  /* 0x0000000d06000986 */ /* 0x0003e2000c10150a */
[----:B------:R-:W-:-:S03]  /*cf10*/  VIADD R14, R252, 0x17 ;  /* 0x00000017fc0e7836 */ /* 0x000fc60000000000 */
[----:B------:R3:W-:Y:S01]  /*cf20*/  @P4 STG.E.U16 desc[UR10][R10.64], R34 ;  /* 0x000000220a004986 */ /* 0x0007e2000c10150a */
[----:B------:R-:W-:Y:S01]  /*cf30*/  ISETP.LT.AND P4, PT, R79, UR5, !P1 ;  /* 0x000000054f007c0c */ /* 0x000fe2000cf81270 */
[----:B------:R-:W-:Y:S01]  /*cf40*/  ULDC UR5, c[0x0][0x228] ;  /* 0x00008a0000057ab9 */ /* 0x000fe20000000800 */
[----:B------:R-:W-:Y:S02]  /*cf50*/  ISETP.GE.AND P0, PT, R12, UR7, PT ;  /* 0x000000070c007c0c */ /* 0x000fe4000bf06270 */
[----:B------:R-:W-:Y:S01]  /*cf60*/  ISETP.LT.AND P1, PT, R78, UR6, !P1 ;  /* 0x000000064e007c0c */ /* 0x000fe2000cf21270 */
[----:B------:R-:W-:Y:S01]  /*cf70*/  ULDC UR6, c[0x0][0x228] ;  /* 0x00008a0000067ab9 */ /* 0x000fe20000000800 */
[----:B0-----:R-:W-:Y:S01]  /*cf80*/  PRMT R5, R34, 0x7632, R5 ;  /* 0x0000763222057816 */ /* 0x001fe20000000005 */
[----:B-1----:R-:W-:Y:S01]  /*cf90*/  IMAD.WIDE R12, R21, 0x2, R8 ;  /* 0x00000002150c7825 */ /* 0x002fe200078e0208 */
[----:B------:R-:W-:-:S03]  /*cfa0*/  ISETP.GE.AND P2, PT, R14, UR7, PT ;  /* 0x000000070e007c0c */ /* 0x000fc6000bf46270 */
[----:B------:R-:W-:Y:S01]  /*cfb0*/  VIADD R21, R21, UR4 ;  /* 0x0000000415157c36 */ /* 0x000fe20008000000 */
[----:B------:R0:W-:Y:S01]  /*cfc0*/  @P5 STG.E.U16 desc[UR10][R12.64], R5 ;  /* 0x000000050c005986 */ /* 0x0001e2000c10150a */
[----:B------:R-:W-:Y:S01]  /*cfd0*/  VIADD R14, R252, 0x18 ;  /* 0x00000018fc0e7836 */ /* 0x000fe20000000000 */
[----:B------:R-:W-:Y:S01]  /*cfe0*/  ISETP.LT.AND P5, PT, R79, UR5, !P2 ;  /* 0x000000054f007c0c */ /* 0x000fe2000d7a1270 */
[----:B------:R-:W-:Y:S01]  /*cff0*/  IMAD.WIDE R6, R21, 0x2, R8 ;  /* 0x0000000215067825 */ /* 0x000fe200078e0208 */
[----:B---3--:R-:W-:Y:S01]  /*d000*/  PRMT R11, R31, 0x7632, R11 ;  /* 0x000076321f0b7816 */ /* 0x008fe2000000000b */
[----:B------:R-:W-:Y:S01]  /*d010*/  ULDC UR5, c[0x0][0x228] ;  /* 0x00008a0000057ab9 */ /* 0x000fe20000000800 */
[----:B------:R-:W-:Y:S01]  /*d020*/  ISETP.LT.AND P2, PT, R78, UR6, !P2 ;  /* 0x000000064e007c0c */ /* 0x000fe2000d741270 */
[----:B------:R-:W-:Y:S01]  /*d030*/  ULDC UR6, c[0x0][0x228] ;  /* 0x00008a0000067ab9 */ /* 0x000fe20000000800 */
[----:B------:R-:W-:Y:S01]  /*d040*/  ISETP.GE.AND P6, PT, R14, UR7, PT ;  /* 0x000000070e007c0c */ /* 0x000fe2000bfc6270 */
[----:B0-----:R-:W-:-:S04]  /*d050*/  IMAD.WIDE R4, R21, 0x2, R2 ;  /* 0x0000000215047825 */ /* 0x001fc800078e0202 */
[----:B------:R-:W-:Y:S01]  /*d060*/  VIADD R21, R21, UR4 ;  /* 0x0000000415157c36 */ /* 0x000fe20008000000 */
[----:B------:R0:W-:Y:S04]  /*d070*/  @P4 STG.E.U16 desc[UR10][R4.64], R31 ;  /* 0x0000001f04004986 */ /* 0x0001e8000c10150a */
[----:B------:R1:W-:Y:S01]  /*d080*/  @P1 STG.E.U16 desc[UR10][R6.64], R11 ;  /* 0x0000000b06001986 */ /* 0x0003e2000c10150a */
[----:B------:R-:W-:Y:S01]  /*d090*/  ISETP.LT.AND P1, PT, R79, UR5, !P6 ;  /* 0x000000054f007c0c */ /* 0x000fe2000f721270 */
[----:B------:R-:W-:Y:S01]  /*d0a0*/  IMAD.WIDE R12, R21, 0x2, R8 ;  /* 0x00000002150c7825 */ /* 0x000fe200078e0208 */
[----:B------:R-:W-:Y:S01]  /*d0b0*/  ISETP.LT.AND P6, PT, R78, UR6, !P6 ;  /* 0x000000064e007c0c */ /* 0x000fe2000f7c1270 */
[----:B------:R-:W-:Y:S01]  /*d0c0*/  ULDC UR5, c[0x0][0x228] ;  /* 0x00008a0000057ab9 */ /* 0x000fe20000000800 */
[----:B------:R-:W-:Y:S01]  /*d0d0*/  ULDC UR6, c[0x0][0x228] ;  /* 0x00008a0000067ab9 */ /* 0x000fe20000000800 */
[----:B0-----:R-:W-:Y:S01]  /*d0e0*/  PRMT R5, R35, 0x7632, R5 ;  /* 0x0000763223057816 */ /* 0x001fe20000000005 */
[----:B-1----:R-:W-:-:S04]  /*d0f0*/  IMAD.WIDE R10, R21, 0x2, R2 ;  /* 0x00000002150a7825 */ /* 0x002fc800078e0202 */
[----:B------:R-:W-:Y:S01]  /*d100*/  VIADD R21, R21, UR4 ;  /* 0x0000000415157c36 */ /* 0x000fe20008000000 */
[----:B------:R0:W-:Y:S01]  /*d110*/  @P5 STG.E.U16 desc[UR10][R10.64], R35 ;  /* 0x000000230a005986 */ /* 0x0001e2000c10150a */
[----:B------:R-:W-:-:S03]  /*d120*/  VIADD R14, R252, 0x1a ;  /* 0x0000001afc0e7836 */ /* 0x000fc60000000000 */
[----:B------:R1:W-:Y:S01]  /*d130*/  @P2 STG.E.U16 desc[UR10][R12.64], R5 ;  /* 0x000000050c002986 */ /* 0x0003e2000c10150a */
[----:B------:R-:W-:Y:S01]  /*d140*/  ISETP.LT.AND P2, PT, R79, UR5, !P0 ;  /* 0x000000054f007c0c */ /* 0x000fe2000c741270 */
[C---:B------:R-:W-:Y:S01]  /*d150*/  IMAD.WIDE R6, R21.reuse, 0x2, R8 ;  /* 0x0000000215067825 */ /* 0x040fe200078e0208 */
[----:B------:R-:W-:Y:S01]  /*d160*/  ISETP.GE.AND P4, PT, R14, UR7, PT ;  /* 0x000000070e007c0c */ /* 0x000fe2000bf86270 */
[----:B------:R-:W-:Y:S01]  /*d170*/  ULDC UR5, c[0x0][0x228] ;  /* 0x00008a0000057ab9 */ /* 0x000fe20000000800 */
[----:B0-----:R-:W-:Y:S01]  /*d180*/  PRMT R11, R36, 0x7632, R11 ;  /* 0x00007632240b7816 */ /* 0x001fe2000000000b */
[C---:B-1----:R-:W-:Y:S01]  /*d190*/  IMAD.WIDE R4, R21.reuse, 0x2, R2 ;  /* 0x0000000215047825 */ /* 0x042fe200078e0202 */
[----:B------:R-:W-:Y:S01]  /*d1a0*/  ISETP.LT.AND P0, PT, R78, UR5, !P0 ;  /* 0x000000054e007c0c */ /* 0x000fe2000c701270 */
[----:B------:R-:W-:Y:S02]  /*d1b0*/  ULDC UR5, c[0x0][0x228] ;  /* 0x00008a0000057ab9 */ /* 0x000fe40000000800 */
        /* <DEDUP_REMOVED lines=9> */
[----:B------:R-:W-:Y:S02]  /*d250*/  VIADD R12, R252, 0x1d ;  /* 0x0000001dfc0c7836 */ /* 0x000fe40000000000 */
[----:B0-----:R-:W-:Y:S01]  /*d260*/  IMAD.WIDE R10, R21, 0x2, R2 ;  /* 0x00000002150a7825 */ /* 0x001fe200078e0202 */
[----:B------:R-:W-:Y:S01]  /*d270*/  ISETP.GE.AND P5, PT, R14, UR7, PT ;  /* 0x000000070e007c0c */ /* 0x000fe2000bfa6270 */
[----:B------:R-:W-:Y:S01]  /*d280*/  ULDC UR6, c[0x0][0x228] ;  /* 0x00008a0000067ab9 */ /* 0x000fe20000000800 */
[----:B------:R-:W-:Y:S01]  /*d290*/  PRMT R20, R37, 0x7632, R20 ;  /* 0x0000763225147816 */ /* 0x000fe20000000014 */
[----:B------:R-:W-:Y:S01]  /*d2a0*/  IMAD.WIDE R4, R21, 0x2, R8 ;  /* 0x0000000215047825 */ /* 0x000fe200078e0208 */
[----:B------:R0:W-:Y:S03]  /*d2b0*/  @P2 STG.E.U16 desc[UR10][R10.64], R40 ;  /* 0x000000280a002986 */ /* 0x0001e6000c10150a */
[C---:B------:R-:W-:Y:S01]  /*d2c0*/  IMAD.WIDE R6, R15.reuse, 0x2, R2 ;  /* 0x000000020f067825 */ /* 0x040fe200078e0202 */
[----:B------:R-:W-:Y:S01]  /*d2d0*/  ISETP.GE.AND P2, PT, R12, UR7, PT ;  /* 0x000000070c007c0c */ /* 0x000fe2000bf46270 */
[----:B------:R-:W-:Y:S01]  /*d2e0*/  ULDC UR8, c[0x0][0x228] ;  /* 0x00008a0000087ab9 */ /* 0x000fe20000000800 */
[----:B0-----:R-:W-:Y:S01]  /*d2f0*/  PRMT R11, R40, 0x7632, R11 ;  /* 0x00007632280b7816 */ /* 0x001fe2000000000b */
[----:B------:R-:W-:-:S04]  /*d300*/  IMAD.WIDE R12, R15, 0x2, R8 ;  /* 0x000000020f0c7825 */ /* 0x000fc800078e0208 */
[----:B------:R0:W-:Y:S04]  /*d310*/  @P0 STG.E.U16 desc[UR10][R4.64], R11 ;  /* 0x0000000b04000986 */ /* 0x0001e8000c10150a */
[----:B------:R1:W-:Y:S01]  /*d320*/  @P6 STG.E.U16 desc[UR10][R6.64], R37 ;  /* 0x0000002506006986 */ /* 0x0003e2000c10150a */
[----:B------:R-:W-:Y:S01]  /*d330*/  ISETP.LT.AND P6, PT, R79, UR5, !P5 ;  /* 0x000000054f007c0c */ /* 0x000fe2000efc1270 */
[----:B------:R-:W-:Y:S01]  /*d340*/  ULDC UR5, c[0x0][0x228] ;  /* 0x00008a0000057ab9 */ /* 0x000fe20000000800 */
[----:B------:R-:W-:Y:S01]  /*d350*/  VIADD R15, R15, UR4 ;  /* 0x000000040f0f7c36 */ /* 0x000fe20008000000 */
[----:B------:R3:W-:Y:S01]  /*d360*/  @P4 STG.E.U16 desc[UR10][R12.64], R20 ;  /* 0x000000140c004986 */ /* 0x0007e2000c10150a */
[----:B------:R-:W-:Y:S01]  /*d370*/  ISETP.LT.AND P5, PT, R78, UR5, !P5 ;  /* 0x000000054e007c0c */ /* 0x000fe2000efa1270 */
[----:B------:R-:W-:Y:S01]  /*d380*/  VIADD R10, R252, 0x1f ;  /* 0x0000001ffc0a7836 */ /* 0x000fe20000000000 */
[----:B------:R-:W-:Y:S01]  /*d390*/  ISETP.LT.AND P4, PT, R79, UR6, !P1 ;  /* 0x000000064f007c0c */ /* 0x000fe2000cf81270 */
[----:B0-----:R-:W-:Y:S01]  /*d3a0*/  IMAD.WIDE R4, R15, 0x2, R2 ;  /* 0x000000020f047825 */ /* 0x001fe200078e0202 */
[----:B------:R-:W-:Y:S01]  /*d3b0*/  ULDC UR5, c[0x0][0x228] ;  /* 0x00008a0000057ab9 */ /* 0x000fe20000000800 */
[----:B------:R-:W-:-:S02]  /*d3c0*/  ULDC UR6, c[0x0][0x228] ;  /* 0x00008a0000067ab9 */ /* 0x000fc40000000800 */
[C---:B------:R-:W-:Y:S02]  /*d3d0*/  VIADD R21, R15.reuse, UR4 ;  /* 0x000000040f157c36 */ /* 0x040fe40008000000 */
[----:B------:R-:W-:Y:S01]  /*d3e0*/  @P6 STG.E.U16 desc[UR10][R4.64], R41 ;  /* 0x0000002904006986 */ /* 0x000fe2000c10150a */
[----:B-1----:R-:W-:Y:S01]  /*d3f0*/  IMAD.WIDE R6, R15, 0x2, R8 ;  /* 0x000000020f067825 */ /* 0x002fe200078e0208 */
[----:B---3--:R-:W-:Y:S02]  /*d400*/  PRMT R13, R41, 0x7632, R13 ;  /* 0x00007632290d7816 */ /* 0x008fe4000000000d */
[----:B------:R-:W-:Y:S01]  /*d410*/  ISETP.GE.AND P6, PT, R10, UR7, PT ;  /* 0x000000070a007c0c */ /* 0x000fe2000bfc6270 */
[----:B------:R-:W-:Y:S01]  /*d420*/  IMAD.WIDE R10, R21, 0x2, R2 ;  /* 0x00000002150a7825 */ /* 0x000fe200078e0202 */
[----:B------:R-:W-:Y:S01]  /*d430*/  ISETP.LT.AND P1, PT, R78, UR5, !P1 ;  /* 0x000000054e007c0c */ /* 0x000fe2000cf21270 */
[----:B------:R0:W-:Y:S01]  /*d440*/  @P5 STG.E.U16 desc[UR10][R6.64], R13 ;  /* 0x0000000d06005986 */ /* 0x0001e2000c10150a */
[----:B------:R-:W-:Y:S01]  /*d450*/  ULDC UR5, c[0x0][0x228] ;  /* 0x00008a0000057ab9 */ /* 0x000fe20000000800 */
[----:B------:R-:W-:-:S02]  /*d460*/  VIADD R12, R252, 0x20 ;  /* 0x00000020fc0c7836 */ /* 0x000fc40000000000 */
[----:B------:R-:W-:Y:S01]  /*d470*/  VIADD R14, R252, 0x1e ;  /* 0x0000001efc0e7836 */ /* 0x000fe20000000000 */
[----:B------:R1:W-:Y:S01]  /*d480*/  @P4 STG.E.U16 desc[UR10][R10.64], R38 ;  /* 0x000000260a004986 */ /* 0x0003e2000c10150a */
[----:B------:R-:W-:Y:S01]  /*d490*/  ISETP.LT.AND P4, PT, R79, UR5, !P2 ;  /* 0x000000054f007c0c */ /* 0x000fe2000d781270 */
[----:B------:R-:W-:Y:S01]  /*d4a0*/  ULDC UR5, c[0x0][0x228] ;  /* 0x00008a0000057ab9 */ /* 0x000fe20000000800 */
[----:B------:R-:W-:Y:S02]  /*d4b0*/  ISETP.GE.AND P5, PT, R12, UR7, PT ;  /* 0x000000070c007c0c */ /* 0x000fe4000bfa6270 */
[----:B------:R-:W-:Y:S01]  /*d4c0*/  ISETP.LT.AND P2, PT, R78, UR6, !P2 ;  /* 0x000000064e007c0c */ /* 0x000fe2000d741270 */
[----:B------:R-:W-:Y:S01]  /*d4d0*/  ULDC UR6, c[0x0][0x228] ;  /* 0x00008a0000067ab9 */ /* 0x000fe20000000800 */
[C---:B0-----:R-:W-:Y:S01]  /*d4e0*/  IMAD.WIDE R12, R21.reuse, 0x2, R8 ;  /* 0x00000002150c7825 */ /* 0x041fe200078e0208 */
[----:B------:R-:W-:Y:S02]  /*d4f0*/  PRMT R5, R38, 0x7632, R5 ;  /* 0x0000763226057816 */ /* 0x000fe40000000005 */
[----:B------:R-:W-:Y:S01]  /*d500*/  ISETP.GE.AND P0, PT, R14, UR7, PT ;  /* 0x000000070e007c0c */ /* 0x000fe2000bf06270 */
[----:B------:R-:W-:-:S02]  /*d510*/  VIADD R21, R21, UR4 ;  /* 0x0000000415157c36 */ /* 0x000fc40008000000 */
[----:B------:R0:W-:Y:S01]  /*d520*/  @P1 STG.E.U16 desc[UR10][R12.64], R5 ;  /* 0x000000050c001986 */ /* 0x0001e2000c10150a */
[----:B------:R-:W-:Y:S01]  /*d530*/  ISETP.LT.AND P1, PT, R79, UR5, !P0 ;  /* 0x000000054f007c0c */ /* 0x000fe2000c721270 */
[C---:B------:R-:W-:Y:S01]  /*d540*/  IMAD.WIDE R6, R21.reuse, 0x2, R8 ;  /* 0x0000000215067825 */ /* 0x040fe200078e0208 */
[----:B-1----:R-:W-:Y:S01]  /*d550*/  PRMT R11, R42, 0x7632, R11 ;  /* 0x000076322a0b7816 */ /* 0x002fe2000000000b */
[----:B------:R-:W-:Y:S01]  /*d560*/  ULDC UR5, c[0x0][0x228] ;  /* 0x00008a0000057ab9 */ /* 0x000fe20000000800 */
[----:B------:R-:W-:Y:S01]  /*d570*/  ISETP.LT.AND P0, PT, R78, UR6, !P0 ;  /* 0x000000064e007c0c */ /* 0x000fe2000c701270 */
[----:B------:R-:W-:Y:S01]  /*d580*/  ULDC UR6, c[0x0][0x228] ;  /* 0x00008a0000067ab9 */ /* 0x000fe20000000800 */
        /* <DEDUP_REMOVED lines=16> */
[----:B------:R-:W-:Y:S01]  /*d690*/  IMAD.WIDE R6, R21, 0x2, R8 ;  /* 0x0000000215067825 */ /* 0x000fe200078e0208 */
[----:B------:R-:W-:Y:S01]  /*d6a0*/  ISETP.GE.AND P4, PT, R14, UR7, PT ;  /* 0x000000070e007c0c */ /* 0x000fe2000bf86270 */
[----:B------:R-:W-:Y:S01]  /*d6b0*/  ULDC UR5, c[0x0][0x228] ;  /* 0x00008a0000057ab9 */ /* 0x000fe20000000800 */
[----:B0-----:R-:W-:Y:S01]  /*d6c0*/  PRMT R11, R43, 0x7632, R11 ;  /* 0x000076322b0b7816 */ /* 0x001fe2000000000b */
[C---:B-1----:R-:W-:Y:S01]  /*d6d0*/  IMAD.WIDE R4, R21.reuse, 0x2, R2 ;  /* 0x0000000215047825 */ /* 0x042fe200078e0202 */
[----:B------:R-:W-:Y:S01]  /*d6e0*/  ISETP.LT.AND P5, PT, R78, UR5, !P5 ;  /* 0x000000054e007c0c */ /* 0x000fe2000efa1270 */
[----:B------:R-:W-:Y:S02]  /*d6f0*/  ULDC UR5, c[0x0][0x228] ;  /* 0x00008a0000057ab9 */ /* 0x000fe40000000800 */
[----:B------:R-:W-:Y:S01]  /*d700*/  VIADD R21, R21, UR4 ;  /* 0x0000000415157c36 */ /* 0x000fe20008000000 */
[----:B------:R0:W-:Y:S01]  /*d710*/  @P2 STG.E.U16 desc[UR10][R4.64], R43 ;  /* 0x0000002b04002986 */ /* 0x0001e2000c10150a */
[----:B------:R-:W-:-:S03]  /*d720*/  VIADD R15, R252, 0x23 ;  /* 0x00000023fc0f7836 */ /* 0x000fc60000000000 */
[----:B------:R1:W-:Y:S01]  /*d730*/  @P6 STG.E.U16 desc[UR10][R6.64], R11 ;  /* 0x0000000b06006986 */ /* 0x0003e2000c10150a */
[----:B------:R-:W-:Y:S01]  /*d740*/  ISETP.LT.AND P6, PT, R79, UR6, !P4 ;  /* 0x000000064f007c0c */ /* 0x000fe2000e7c1270 */
[----:B------:R-:W-:Y:S01]  /*d750*/  VIADD R12, R252, 0x24 ;  /* 0x00000024fc0c7836 */ /* 0x000fe20000000000 */
[----:B------:R-:W-:Y:S01]  /*d760*/  ISETP.LT.AND P4, PT, R78, UR8, !P4 ;  /* 0x000000084e007c0c */ /* 0x000fe2000e781270 */
[----:B------:R-:W-:Y:S01]  /*d770*/  VIADD R14, R252, 0x22 ;  /* 0x00000022fc0e7836 */ /* 0x000fe20000000000 */
[----:B------:R-:W-:Y:S01]  /*d780*/  ISETP.GE.AND P2, PT, R15, UR7, PT ;  /* 0x000000070f007c0c */ /* 0x000fe2000bf46270 */
[C---:B------:R-:W-:Y:S01]  /*d790*/  VIADD R15, R21.reuse, UR4 ;  /* 0x00000004150f7c36 */ /* 0x040fe20008000000 */
[----:B------:R-:W-:Y:S01]  /*d7a0*/  PRMT R20, R48, 0x7632, R20 ;  /* 0x0000763230147816 */ /* 0x000fe20000000014 */
[----:B0-----:R-:W-:-:S04]  /*d7b0*/  IMAD.WIDE R4, R21, 0x2, R8 ;  /* 0x0000000215047825 */ /* 0x001fc800078e0208 */
[----:B-1----:R-:W-:Y:S01]  /*d7c0*/  IMAD.WIDE R10, R21, 0x2, R2 ;  /* 0x00000002150a7825 */ /* 0x002fe200078e0202 */
[----:B------:R-:W-:Y:S01]  /*d7d0*/  ULDC UR6, c[0x0][0x228] ;  /* 0x00008a0000067ab9 */ /* 0x000fe20000000800 */
[----:B------:R-:W-:-:S03]  /*d7e0*/  ULDC UR8, c[0x0][0x228] ;  /* 0x00008a0000087ab9 */ /* 0x000fc60000000800 */
[----:B------:R0:W-:Y:S01]  /*d7f0*/  @P0 STG.E.U16 desc[UR10][R10.64], R44 ;  /* 0x0000002c0a000986 */ /* 0x0001e2000c10150a */
[----:B------:R-:W-:Y:S01]  /*d800*/  ISETP.GE.AND P0, PT, R12, UR7, PT ;  /* 0x000000070c007c0c */ /* 0x000fe2000bf06270 */
[----:B------:R-:W-:Y:S01]  /*d810*/  IMAD.WIDE R6, R15, 0x2, R2 ;  /* 0x000000020f067825 */ /* 0x000fe200078e0202 */
[----:B------:R-:W-:-:S03]  /*d820*/  ISETP.GE.AND P1, PT, R14, UR7, PT ;  /* 0x000000070e007c0c */ /* 0x000fc6000bf26270 */
[----:B------:R-:W-:Y:S01]  /*d830*/  IMAD.WIDE R12, R15, 0x2, R8 ;  /* 0x000000020f0c7825 */ /* 0x000fe200078e0208 */
[----:B0-----:R-:W-:-:S05]  /*d840*/  PRMT R11, R44, 0x7632, R11 ;  /* 0x000076322c0b7816 */ /* 0x001fca000000000b */
[----:B------:R0:W-:Y:S04]  /*d850*/  @P5 STG.E.U16 desc[UR10][R4.64], R11 ;  /* 0x0000000b04005986 */ /* 0x0001e8000c10150a */
[----:B------:R-:W-:Y:S04]  /*d860*/  @P6 STG.E.U16 desc[UR10][R6.64], R48 ;  /* 0x0000003006006986 */ /* 0x000fe8000c10150a */
[----:B------:R1:W-:Y:S01]  /*d870*/  @P4 STG.E.U16 desc[UR10][R12.64], R20 ;  /* 0x000000140c004986 */ /* 0x0003e2000c10150a */
[----:B------:R-:W-:Y:S01]  /*d880*/  ISETP.LT.AND P4, PT, R79, UR5, !P1 ;  /* 0x000000054f007c0c */ /* 0x000fe2000cf81270 */
[----:B------:R-:W-:Y:S01]  /*d890*/  ULDC UR5, c[0x0][0x228] ;  /* 0x00008a0000057ab9 */ /* 0x000fe20000000800 */
[----:B------:R-:W-:Y:S01]  /*d8a0*/  VIADD R15, R15, UR4 ;  /* 0x000000040f0f7c36 */ /* 0x000fe20008000000 */
[----:B------:R-:W-:Y:S01]  /*d8b0*/  ISETP.LT.AND P1, PT, R78, UR5, !P1 ;  /* 0x000000054e007c0c */ /* 0x000fe2000cf21270 */
[----:B------:R-:W-:Y:S01]  /*d8c0*/  VIADD R10, R252, 0x26 ;  /* 0x00000026fc0a7836 */ /* 0x000fe20000000000 */
[----:B------:R-:W-:Y:S01]  /*d8d0*/  ISETP.LT.AND P6, PT, R79, UR6, !P2 ;  /* 0x000000064f007c0c */ /* 0x000fe2000d7c1270 */
[----:B0-----:R-:W-:Y:S01]  /*d8e0*/  IMAD.WIDE R4, R15, 0x2, R2 ;  /* 0x000000020f047825 */ /* 0x001fe200078e0202 */
[----:B------:R-:W-:Y:S01]  /*d8f0*/  ULDC UR5, c[0x0][0x228] ;  /* 0x00008a0000057ab9 */ /* 0x000fe20000000800 */
[----:B------:R-:W-:-:S02]  /*d900*/  ULDC UR6, c[0x0][0x228] ;  /* 0x00008a0000067ab9 */ /* 0x000fc40000000800 */
[----:B------:R-:W-:Y:S01]  /*d910*/  VIADD R21, R15, UR4 ;  /* 0x000000040f157c36 */ /* 0x000fe20008000000 */
[----:B-1----:R-:W-:Y:S01]  /*d920*/  PRMT R13, R45, 0x7632, R13 ;  /* 0x000076322d0d7816 */ /* 0x002fe2000000000d */
[----:B------:R-:W-:Y:S01]  /*d930*/  IMAD.WIDE R6, R15, 0x2, R8 ;  /* 0x000000020f067825 */ /* 0x000fe200078e0208 */
[----:B------:R-:W-:Y:S01]  /*d940*/  @P4 STG.E.U16 desc[UR10][R4.64], R45 ;  /* 0x0000002d04004986 */ /* 0x000fe2000c10150a */
[----:B------:R-:W-:Y:S02]  /*d950*/  ISETP.GE.AND P4, PT, R10, UR7, PT ;  /* 0x000000070a007c0c */ /* 0x000fe4000bf86270 */
[----:B------:R-:W-:Y:S01]  /*d960*/  ISETP.LT.AND P2, PT, R78, UR5, !P2 ;  /* 0x000000054e007c0c */ /* 0x000fe2000d741270 */
[----:B------:R-:W-:Y:S01]  /*d970*/  IMAD.WIDE R10, R21, 0x2, R2 ;  /* 0x00000002150a7825 */ /* 0x000fe200078e0202 */
[----:B------:R0:W-:Y:S01]  /*d980*/  @P1 STG.E.U16 desc[UR10][R6.64], R13 ;  /* 0x0000000d06001986 */ /* 0x0001e2000c10150a */
[----:B------:R-:W-:Y:S02]  /*d990*/  ULDC UR5, c[0x0][0x228] ;  /* 0x00008a0000057ab9 */ /* 0x000fe40000000800 */
[C---:B------:R-:W-:Y:S01]  /*d9a0*/  VIADD R12, R252.reuse, 0x27 ;  /* 0x00000027fc0c7836 */ /* 0x040fe20000000000 */
[----:B------:R1:W-:Y:S01]  /*d9b0*/  @P6 STG.E.U16 desc[UR10][R10.64], R49 ;  /* 0x000000310a006986 */ /* 0x0003e2000c10150a */
[----:B------:R-:W-:Y:S01]  /*d9c0*/  VIADD R14, R252, 0x25 ;  /* 0x00000025fc0e7836 */ /* 0x000fe20000000000 */
[----:B------:R-:W-:Y:S01]  /*d9d0*/  ISETP.LT.AND P6, PT, R79, UR5, !P0 ;  /* 0x000000054f007c0c */ /* 0x000fe2000c7c1270 */
[----:B------:R-:W-:Y:S01]  /*d9e0*/  ULDC UR5, c[0x0][0x228] ;  /* 0x00008a0000057ab9 */ /* 0x000fe20000000800 */
[----:B------:R-:W-:-:S02]  /*d9f0*/  ISETP.GE.AND P1, PT, R12, UR7, PT ;  /* 0x000000070c007c0c */ /* 0x000fc4000bf26270 */
[----:B------:R-:W-:Y:S01]  /*da00*/  ISETP.LT.AND P0, PT, R78, UR6, !P0 ;  /* 0x000000064e007c0c */ /* 0x000fe2000c701270 */
[----:B------:R-:W-:Y:S01]  /*da10*/  ULDC UR6, c[0x0][0x228] ;  /* 0x00008a0000067ab9 */ /* 0x000fe20000000800 */
[----:B0-----:R-:W-:Y:S01]  /*da20*/  IMAD.WIDE R12, R21, 0x2, R8 ;  /* 0x00000002150c7825 */ /* 0x001fe200078e0208 */
[----:B------:R-:W-:Y:S02]  /*da30*/  PRMT R5, R49, 0x7632, R5 ;  /* 0x0000763231057816 */ /* 0x000fe40000000005 */
[----:B------:R-:W-:Y:S01]  /*da40*/  ISETP.GE.AND P5, PT, R14, UR7, PT ;  /* 0x000000070e007c0c */ /* 0x000fe2000bfa6270 */
[----:B------:R-:W-:Y:S02]  /*da50*/  VIADD R21, R21, UR4 ;  /* 0x0000000415157c36 */ /* 0x000fe40008000000 */
        /* <DEDUP_REMOVED lines=12> */
[C---:B------:R-:W-:Y:S01]  /*db20*/  IMAD.WIDE R12, R21.reuse, 0x2, R8 ;  /* 0x00000002150c7825 */ /* 0x040fe200078e0208 */
        /* <DEDUP_REMOVED lines=27> */
[C---:B0-----:R-:W-:Y:S01]  /*dce0*/  IMAD.WIDE R10, R21.reuse, 0x2, R2 ;  /* 0x00000002150a7825 */ /* 0x041fe200078e0202 */
[----:B------:R-:W-:Y:S01]  /*dcf0*/  ISETP.GE.AND P2, PT, R14, UR7, PT ;  /* 0x000000070e007c0c */ /* 0x000fe2000bf46270 */
[----:B------:R-:W-:Y:S01]  /*dd00*/  ULDC UR6, c[0x0][0x228] ;  /* 0x00008a0000067ab9 */ /* 0x000fe20000000800 */
[----:B------:R-:W-:Y:S01]  /*dd10*/  PRMT R20, R52, 0x7632, R20 ;  /* 0x0000763234147816 */ /* 0x000fe20000000014 */
[----:B------:R-:W-:Y:S01]  /*dd20*/  IMAD.WIDE R4, R21, 0x2, R8 ;  /* 0x0000000215047825 */ /* 0x000fe200078e0208 */
[----:B------:R0:W-:Y:S03]  /*dd30*/  @P5 STG.E.U16 desc[UR10][R10.64], R51 ;  /* 0x000000330a005986 */ /* 0x0001e6000c10150a */
[----:B------:R-:W-:Y:S01]  /*dd40*/  IMAD.WIDE R6, R15, 0x2, R2 ;  /* 0x000000020f067825 */ /* 0x000fe200078e0202 */
        /* <DEDUP_REMOVED lines=33> */
[----:B0-----:R-:W-:Y:S01]  /*df60*/  IMAD.WIDE R12, R21, 0x2, R8 ;  /* 0x00000002150c7825 */ /* 0x001fe200078e0208 */
[----:B------:R-:W-:Y:S02]  /*df70*/  PRMT R5, R53, 0x7632, R5 ;  /* 0x0000763235057816 */ /* 0x000fe40000000005 */
[----:B------:R-:W-:Y:S01]  /*df80*/  ISETP.GE.AND P1, PT, R14, UR7, PT ;  /* 0x000000070e007c0c */ /* 0x000fe2000bf26270 */
[----:B------:R-:W-:-:S02]  /*df90*/  VIADD R21, R21, UR4 ;  /* 0x0000000415157c36 */ /* 0x000fc40008000000 */
[----:B------:R0:W-:Y:S01]  /*dfa0*/  @P0 STG.E.U16 desc[UR10][R12.64], R5 ;  /* 0x000000050c000986 */ /* 0x0001e2000c10150a */
[----:B------:R-:W-:Y:S01]  /*dfb0*/  ISETP.LT.AND P0, PT, R79, UR5, !P1 ;  /* 0x000000054f007c0c */ /* 0x000fe2000cf01270 */
[----:B------:R-:W-:Y:S01]  /*dfc0*/  IMAD.WIDE R6, R21, 0x2, R8 ;  /* 0x0000000215067825 */ /* 0x000fe200078e0208 */
        /* <DEDUP_REMOVED lines=103> */
[----:B------:R-:W-:Y:S01]  /*e640*/  IMAD.WIDE R6, R21, 0x2, R8 ;  /* 0x0000000215067825 */ /* 0x000fe200078e0208 */
[----:B------:R-:W-:Y:S02]  /*e650*/  ISETP.GE.AND P6, PT, R14, UR7, PT ;  /* 0x000000070e007c0c */ /* 0x000fe4000bfc6270 */
[----:B------:R-:W-:Y:S01]  /*e660*/  ISETP.LT.AND P5, PT, R79, UR5, !P0 ;  /* 0x000000054f007c0c */ /* 0x000fe2000c7a1270 */
[----:B------:R-:W-:Y:S01]  /*e670*/  ULDC UR5, c[0x0][0x228] ;  /* 0x00008a0000057ab9 */ /* 0x000fe20000000800 */
[----:B0-----:R-:W-:Y:S01]  /*e680*/  PRMT R11, R62, 0x7632, R11 ;  /* 0x000076323e0b7816 */ /* 0x001fe2000000000b */
[C---:B-1----:R-:W-:Y:S01]  /*e690*/  IMAD.WIDE R4, R21.reuse, 0x2, R2 ;  /* 0x0000000215047825 */ /* 0x042fe200078e0202 */
[----:B------:R-:W-:Y:S01]  /*e6a0*/  ISETP.LT.AND P0, PT, R78, UR5, !P0 ;  /* 0x000000054e007c0c */ /* 0x000fe2000c701270 */
[----:B------:R-:W-:Y:S02]  /*e6b0*/  ULDC UR5, c[0x0][0x228] ;  /* 0x00008a0000057ab9 */ /* 0x000fe40000000800 */
[----:B------:R-:W-:Y:S01]  /*e6c0*/  VIADD R15, R252, 0x38 ;  /* 0x00000038fc0f7836 */ /* 0x000fe20000000000 */
[----:B------:R0:W-:Y:S01]  /*e6d0*/  @P1 STG.E.U16 desc[UR10][R4.64], R62 ;  /* 0x0000003e04001986 */ /* 0x0001e2000c10150a */
[----:B------:R-:W-:-:S03]  /*e6e0*/  VIADD R21, R21, UR4 ;  /* 0x0000000415157c36 */ /* 0x000fc60008000000 */
[----:B------:R1:W-:Y:S01]  /*e6f0*/  @P4 STG.E.U16 desc[UR10][R6.64], R11 ;  /* 0x0000000b06004986 */ /* 0x0003e2000c10150a */
[----:B------:R-:W-:Y:S01]  /*e700*/  ISETP.LT.AND P4, PT, R79, UR6, !P6 ;  /* 0x000000064f007c0c */ /* 0x000fe2000f781270 */
[----:B------:R-:W-:Y:S01]  /*e710*/  VIADD R14, R252, 0x37 ;  /* 0x00000037fc0e7836 */ /* 0x000fe20000000000 */
[----:B------:R-:W-:Y:S01]  /*e720*/  ISETP.GE.AND P1, PT, R15, UR7, PT ;  /* 0x000000070f007c0c */ /* 0x000fe2000bf26270 */
[C---:B------:R-:W-:Y:S01]  /*e730*/  VIADD R15, R21.reuse, UR4 ;  /* 0x00000004150f7c36 */ /* 0x040fe20008000000 */
[----:B------:R-:W-:Y:S01]  /*e740*/  PRMT R20, R66, 0x7632, R20 ;  /* 0x0000763242147816 */ /* 0x000fe20000000014 */
[----:B------:R-:W-:Y:S01]  /*e750*/  ULDC UR6, c[0x0][0x228] ;  /* 0x00008a0000067ab9 */ /* 0x000fe20000000800 */
[C---:B0-----:R-:W-:Y:S01]  /*e760*/  IMAD.WIDE R4, R21.reuse, 0x2, R8 ;  /* 0x0000000215047825 */ /* 0x041fe200078e0208 */
[----:B------:R-:W-:Y:S01]  /*e770*/  ISETP.LT.AND P6, PT, R78, UR8, !P6 ;  /* 0x000000084e007c0c */ /* 0x000fe2000f7c1270 */
[----:B------:R-:W-:Y:S02]  /*e780*/  ULDC UR8, c[0x0][0x228] ;  /* 0x00008a0000087ab9 */ /* 0x000fe40000000800 */
[----:B-1----:R-:W-:Y:S01]  /*e790*/  IMAD.WIDE R10, R21, 0x2, R2 ;  /* 0x00000002150a7825 */ /* 0x002fe200078e0202 */
[----:B------:R-:W-:-:S03]  /*e7a0*/  ISETP.GE.AND P2, PT, R14, UR7, PT ;  /* 0x000000070e007c0c */ /* 0x000fc6000bf46270 */
[----:B------:R-:W-:Y:S01]  /*e7b0*/  IMAD.WIDE R6, R15, 0x2, R2 ;  /* 0x000000020f067825 */ /* 0x000fe200078e0202 */
[----:B------:R0:W-:Y:S04]  /*e7c0*/  @P5 STG.E.U16 desc[UR10][R10.64], R66 ;  /* 0x000000420a005986 */ /* 0x0001e8000c10150a */
[----:B------:R1:W-:Y:S04]  /*e7d0*/  @P0 STG.E.U16 desc[UR10][R4.64], R20 ;  /* 0x0000001404000986 */ /* 0x0003e8000c10150a */
[----:B------:R3:W-:Y:S01]  /*e7e0*/  @P4 STG.E.U16 desc[UR10][R6.64], R63 ;  /* 0x0000003f06004986 */ /* 0x0007e2000c10150a */
[----:B------:R-:W-:Y:S01]  /*e7f0*/  ISETP.LT.AND P4, PT, R79, UR5, !P2 ;  /* 0x000000054f007c0c */ /* 0x000fe2000d781270 */
[----:B------:R-:W-:Y:S01]  /*e800*/  IMAD.WIDE R12, R15, 0x2, R8 ;  /* 0x000000020f0c7825 */ /* 0x000fe200078e0208 */
[----:B0-----:R-:W-:Y:S01]  /*e810*/  PRMT R11, R63, 0x7632, R11 ;  /* 0x000076323f0b7816 */ /* 0x001fe2000000000b */
[----:B------:R-:W-:-:S02]  /*e820*/  ULDC UR5, c[0x0][0x228] ;  /* 0x00008a0000057ab9 */ /* 0x000fc40000000800 */
[----:B------:R-:W-:Y:S01]  /*e830*/  VIADD R15, R15, UR4 ;  /* 0x000000040f0f7c36 */ /* 0x000fe20008000000 */
[----:B------:R-:W-:Y:S01]  /*e840*/  ISETP.LT.AND P2, PT, R78, UR6, !P2 ;  /* 0x000000064e007c0c */ /* 0x000fe2000d741270 */
[C---:B------:R-:W-:Y:S01]  /*e850*/  VIADD R14, R252.reuse, 0x39 ;  /* 0x00000039fc0e7836 */ /* 0x040fe20000000000 */
[----:B------:R0:W-:Y:S01]  /*e860*/  @P6 STG.E.U16 desc[UR10][R12.64], R11 ;  /* 0x0000000b0c006986 */ /* 0x0001e2000c10150a */
[----:B-1----:R-:W-:Y:S01]  /*e870*/  IMAD.WIDE R4, R15, 0x2, R2 ;  /* 0x000000020f047825 */ /* 0x002fe200078e0202 */
[----:B------:R-:W-:Y:S01]  /*e880*/  ISETP.LT.AND P6, PT, R79, UR8, !P1 ;  /* 0x000000084f007c0c */ /* 0x000fe2000cfc1270 */
[----:B------:R-:W-:Y:S02]  /*e890*/  ULDC UR6, c[0x0][0x228] ;  /* 0x00008a0000067ab9 */ /* 0x000fe40000000800 */
[----:B------:R-:W-:Y:S01]  /*e8a0*/  VIADD R10, R252, 0x3a ;  /* 0x0000003afc0a7836 */ /* 0x000fe20000000000 */
[----:B------:R1:W-:Y:S01]  /*e8b0*/  @P4 STG.E.U16 desc[UR10][R4.64], R67 ;  /* 0x0000004304004986 */ /* 0x0003e2000c10150a */
[----:B------:R-:W-:Y:S01]  /*e8c0*/  VIADD R21, R15, UR4 ;  /* 0x000000040f157c36 */ /* 0x000fe20008000000 */
[----:B------:R-:W-:Y:S01]  /*e8d0*/  PRMT R0, R67, 0x7632, R0 ;  /* 0x0000763243007816 */ /* 0x000fe20000000000 */
[----:B---3--:R-:W-:Y:S01]  /*e8e0*/  IMAD.WIDE R6, R15, 0x2, R8 ;  /* 0x000000020f067825 */ /* 0x008fe200078e0208 */
[----:B------:R-:W-:Y:S01]  /*e8f0*/  ISETP.LT.AND P4, PT, R78, UR5, !P1 ;  /* 0x000000054e007c0c */ /* 0x000fe2000cf81270 */
[----:B------:R-:W-:Y:S01]  /*e900*/  ULDC UR5, c[0x0][0x228] ;  /* 0x00008a0000057ab9 */ /* 0x000fe20000000800 */
[----:B------:R-:W-:Y:S01]  /*e910*/  ISETP.GE.AND P5, PT, R14, UR7, PT ;  /* 0x000000070e007c0c */ /* 0x000fe2000bfa6270 */
[----:B0-----:R-:W-:Y:S01]  /*e920*/  VIADD R12, R252, 0x3b ;  /* 0x0000003bfc0c7836 */ /* 0x001fe20000000000 */
[----:B------:R-:W-:Y:S01]  /*e930*/  ISETP.GE.AND P0, PT, R10, UR7, PT ;  /* 0x000000070a007c0c */ /* 0x000fe2000bf06270 */
[----:B------:R-:W-:Y:S01]  /*e940*/  IMAD.WIDE R10, R21, 0x2, R2 ;  /* 0x00000002150a7825 */ /* 0x000fe200078e0202 */
[----:B------:R0:W-:Y:S01]  /*e950*/  @P2 STG.E.U16 desc[UR10][R6.64], R0 ;  /* 0x0000000006002986 */ /* 0x0001e2000c10150a */
[----:B------:R-:W-:Y:S01]  /*e960*/  ISETP.LT.AND P2, PT, R79, UR5, !P5 ;  /* 0x000000054f007c0c */ /* 0x000fe2000ef41270 */
[----:B------:R-:W-:Y:S01]  /*e970*/  ULDC UR8, c[0x0][0x228] ;  /* 0x00008a0000087ab9 */ /* 0x000fe20000000800 */
[----:B------:R-:W-:Y:S01]  /*e980*/  ISETP.GE.AND P1, PT, R12, UR7, PT ;  /* 0x000000070c007c0c */ /* 0x000fe2000bf26270 */
[----:B------:R2:W-:Y:S01]  /*e990*/  @P6 STG.E.U16 desc[UR10][R10.64], R16 ;  /* 0x000000100a006986 */ /* 0x0005e2000c10150a */
[----:B------:R-:W-:Y:S01]  /*e9a0*/  ISETP.LT.AND P5, PT, R78, UR6, !P5 ;  /* 0x000000064e007c0c */ /* 0x000fe2000efa1270 */
[----:B------:R-:W-:Y:S01]  /*e9b0*/  IMAD.WIDE R12, R21, 0x2, R8 ;  /* 0x00000002150c7825 */ /* 0x000fe200078e0208 */
[----:B-1----:R-:W-:Y:S01]  /*e9c0*/  PRMT R5, R16, 0x7632, R5 ;  /* 0x0000763210057816 */ /* 0x002fe20000000005 */
[----:B------:R-:W-:Y:S01]  /*e9d0*/  ULDC UR5, c[0x0][0x228] ;  /* 0x00008a0000057ab9 */ /* 0x000fe20000000800 */
[----:B------:R-:W-:Y:S01]  /*e9e0*/  ISETP.LT.AND P6, PT, R79, UR8, !P0 ;  /* 0x000000084f007c0c */ /* 0x000fe2000c7c1270 */
[----:B------:R-:W-:Y:S01]  /*e9f0*/  VIADD R21, R21, UR4 ;  /* 0x0000000415157c36 */ /* 0x000fe20008000000 */
[----:B------:R-:W-:Y:S01]  /*ea00*/  ULDC UR6, c[0x0][0x228] ;  /* 0x00008a0000067ab9 */ /* 0x000fe20000000800 */
[----:B------:R1:W-:Y:S01]  /*ea10*/  @P4 STG.E.U16 desc[UR10][R12.64], R5 ;  /* 0x000000050c004986 */ /* 0x0003e2000c10150a */
[----:B0-----:R-:W-:Y:S01]  /*ea20*/  VIADD R0, R252, 0x3c ;  /* 0x0000003cfc007836 */ /* 0x001fe20000000000 */
[----:B------:R-:W-:Y:S01]  /*ea30*/  ULDC UR8, c[0x0][0x228] ;  /* 0x00008a0000087ab9 */ /* 0x000fe20000000800 */
[C---:B------:R-:W-:Y:S01]  /*ea40*/  VIADD R15, R21.reuse, UR4 ;  /* 0x00000004150f7c36 */ /* 0x040fe20008000000 */
[----:B--2---:R-:W-:Y:S01]  /*ea50*/  PRMT R16, R24, 0x7632, R16 ;  /* 0x0000763218107816 */ /* 0x004fe20000000010 */
[----:B------:R-:W-:Y:S01]  /*ea60*/  IMAD.WIDE R6, R21, 0x2, R8 ;  /* 0x0000000215067825 */ /* 0x000fe200078e0208 */
[----:B------:R-:W-:-:S03]  /*ea70*/  ISETP.GE.AND P4, PT, R0, UR7, PT ;  /* 0x0000000700007c0c */ /* 0x000fc6000bf86270 */
[----:B------:R-:W-:-:S04]  /*ea80*/  IMAD.WIDE R10, R15, 0x2, R2 ;  /* 0x000000020f0a7825 */ /* 0x000fc800078e0202 */
[----:B-1----:R-:W-:Y:S01]  /*ea90*/  IMAD.WIDE R4, R21, 0x2, R2 ;  /* 0x0000000215047825 */ /* 0x002fe200078e0202 */
[----:B------:R-:W-:Y:S01]  /*eaa0*/  ISETP.LT.AND P0, PT, R78, UR5, !P0 ;  /* 0x000000054e007c0c */ /* 0x000fe2000c701270 */
[----:B------:R-:W-:-:S03]  /*eab0*/  ULDC UR5, c[0x0][0x228] ;  /* 0x00008a0000057ab9 */ /* 0x000fc60000000800 */
[----:B------:R0:W-:Y:S01]  /*eac0*/  @P2 STG.E.U16 desc[UR10][R4.64], R24 ;  /* 0x0000001804002986 */ /* 0x0001e2000c10150a */
[----:B------:R-:W-:-:S03]  /*ead0*/  VIADD R13, R15, UR4 ;  /* 0x000000040f0d7c36 */ /* 0x000fc60008000000 */
[----:B------:R1:W-:Y:S01]  /*eae0*/  @P5 STG.E.U16 desc[UR10][R6.64], R16 ;  /* 0x0000001006005986 */ /* 0x0003e2000c10150a */
[C---:B------:R-:W-:Y:S01]  /*eaf0*/  ISETP.LT.AND P5, PT, R79.reuse, UR6, !P1 ;  /* 0x000000064f007c0c */ /* 0x040fe2000cfa1270 */
[----:B------:R-:W-:Y:S01]  /*eb00*/  VIADD R14, R252, 0x3d ;  /* 0x0000003dfc0e7836 */ /* 0x000fe20000000000 */
[----:B------:R-:W-:Y:S01]  /*eb10*/  ISETP.LT.AND P1, PT, R78, UR8, !P1 ;  /* 0x000000084e007c0c */ /* 0x000fe2000cf21270 */
[----:B------:R2:W-:Y:S01]  /*eb20*/  @P6 STG.E.U16 desc[UR10][R10.64], R17 ;  /* 0x000000110a006986 */ /* 0x0005e2000c10150a */
[----:B------:R-:W-:Y:S02]  /*eb30*/  ISETP.LT.AND P6, PT, R79, UR9, !P4 ;  /* 0x000000094f007c0c */ /* 0x000fe4000e7c1270 */
[----:B------:R-:W-:Y:S01]  /*eb40*/  PRMT R0, R17, 0x7632, R0 ;  /* 0x0000763211007816 */ /* 0x000fe20000000000 */
[----:B0-----:R-:W-:Y:S01]  /*eb50*/  IMAD.WIDE R4, R15, 0x2, R8 ;  /* 0x000000020f047825 */ /* 0x001fe200078e0208 */
[----:B------:R-:W-:Y:S01]  /*eb60*/  ISETP.GE.AND P2, PT, R14, UR7, PT ;  /* 0x000000070e007c0c */ /* 0x000fe2000bf46270 */
[----:B------:R-:W-:Y:S01]  /*eb70*/  ULDC UR6, c[0x0][0x228] ;  /* 0x00008a0000067ab9 */ /* 0x000fe20000000800 */
[----:B------:R-:W-:Y:S01]  /*eb80*/  PRMT R14, R25, 0x7632, R14 ;  /* 0x00007632190e7816 */ /* 0x000fe2000000000e */
[----:B-1----:R-:W-:Y:S01]  /*eb90*/  IMAD.WIDE R6, R13, 0x2, R2 ;  /* 0x000000020d067825 */ /* 0x002fe200078e0202 */
[----:B------:R-:W-:-:S03]  /*eba0*/  ULDC UR8, c[0x0][0x228] ;  /* 0x00008a0000087ab9 */ /* 0x000fc60000000800 */
[C---:B--2---:R-:W-:Y:S02]  /*ebb0*/  VIADD R17, R13.reuse, UR4 ;  /* 0x000000040d117c36 */ /* 0x044fe40008000000 */
[----:B------:R-:W-:Y:S02]  /*ebc0*/  VIADD R252, R252, 0x3e ;  /* 0x0000003efcfc7836 */ /* 0x000fe40000000000 */
[----:B------:R-:W-:Y:S01]  /*ebd0*/  IMAD.WIDE R10, R13, 0x2, R8 ;  /* 0x000000020d0a7825 */ /* 0x000fe200078e0208 */
[----:B------:R-:W-:Y:S03]  /*ebe0*/  @P0 STG.E.U16 desc[UR10][R4.64], R0 ;  /* 0x0000000004000986 */ /* 0x000fe6000c10150a */
[----:B------:R-:W-:Y:S01]  /*ebf0*/  IMAD.WIDE R12, R17, 0x2, R2 ;  /* 0x00000002110c7825 */ /* 0x000fe200078e0202 */
[----:B------:R-:W-:Y:S01]  /*ec00*/  @P5 STG.E.U16 desc[UR10][R6.64], R25 ;  /* 0x0000001906005986 */ /* 0x000fe2000c10150a */
[----:B------:R-:W-:Y:S01]  /*ec10*/  ISETP.GE.AND P0, PT, R252, UR7, PT ;  /* 0x00000007fc007c0c */ /* 0x000fe2000bf06270 */
[----:B------:R-:W-:-:S02]  /*ec20*/  ULDC UR7, c[0x0][0x228] ;  /* 0x00008a0000077ab9 */ /* 0x000fc40000000800 */
[----:B------:R0:W-:Y:S01]  /*ec30*/  @P1 STG.E.U16 desc[UR10][R10.64], R14 ;  /* 0x0000000e0a001986 */ /* 0x0001e2000c10150a */
[C---:B------:R-:W-:Y:S01]  /*ec40*/  ISETP.LT.AND P5, PT, R79.reuse, UR6, !P0 ;  /* 0x000000064f007c0c */ /* 0x040fe2000c7a1270 */
[----:B------:R-:W-:Y:S02]  /*ec50*/  ULDC UR6, c[0x0][0x228] ;  /* 0x00008a0000067ab9 */ /* 0x000fe40000000800 */
[----:B------:R1:W-:Y:S01]  /*ec60*/  @P6 STG.E.U16 desc[UR10][R12.64], R18 ;  /* 0x000000120c006986 */ /* 0x0003e2000c10150a */
[C---:B------:R-:W-:Y:S01]  /*ec70*/  ISETP.LT.AND P6, PT, R79.reuse, UR5, !P2 ;  /* 0x000000054f007c0c */ /* 0x040fe2000d7c1270 */
[----:B------:R-:W-:Y:S01]  /*ec80*/  ULDC UR5, c[0x0][0x228] ;  /* 0x00008a0000057ab9 */ /* 0x000fe20000000800 */
[----:B------:R-:W-:Y:S01]  /*ec90*/  ISETP.LT.AND P1, PT, R79, UR7, !P3 ;  /* 0x000000074f007c0c */ /* 0x000fe2000df21270 */
[----:B------:R-:W-:Y:S01]  /*eca0*/  ULDC UR7, c[0x0][0x228] ;  /* 0x00008a0000077ab9 */ /* 0x000fe20000000800 */
[C---:B------:R-:W-:Y:S02]  /*ecb0*/  ISETP.LT.AND P4, PT, R78.reuse, UR5, !P4 ;  /* 0x000000054e007c0c */ /* 0x040fe4000e781270 */
[C---:B------:R-:W-:Y:S01]  /*ecc0*/  ISETP.LT.AND P2, PT, R78.reuse, UR6, !P2 ;  /* 0x000000064e007c0c */ /* 0x040fe2000d741270 */
[----:B0-----:R-:W-:Y:S01]  /*ecd0*/  VIADD R11, R17, UR4 ;  /* 0x00000004110b7c36 */ /* 0x001fe20008000000 */
[----:B------:R-:W-:-:S02]  /*ece0*/  ISETP.LT.AND P0, PT, R78, UR7, !P0 ;  /* 0x000000074e007c0c */ /* 0x000fc4000c701270 */
[----:B------:R-:W-:Y:S01]  /*ecf0*/  ISETP.LT.AND P3, PT, R78, UR8, !P3 ;  /* 0x000000084e007c0c */ /* 0x000fe2000df61270 */
[----:B------:R-:W-:Y:S01]  /*ed00*/  VIADD R15, R11, UR4 ;  /* 0x000000040b0f7c36 */ /* 0x000fe20008000000 */
[----:B-1----:R-:W-:Y:S01]  /*ed10*/  PRMT R18, R18, 0x7632, R18 ;  /* 0x0000763212127816 */ /* 0x002fe20000000012 */
[----:B------:R-:W-:Y:S01]  /*ed20*/  IMAD.WIDE R4, R17, 0x2, R8 ;  /* 0x0000000211047825 */ /* 0x000fe200078e0208 */
[----:B------:R-:W-:-:S03]  /*ed30*/  PRMT R0, R26, 0x7632, R0 ;  /* 0x000076321a007816 */ /* 0x000fc60000000000 */
[----:B------:R-:W-:Y:S02]  /*ed40*/  VIADD R17, R15, UR4 ;  /* 0x000000040f117c36 */ /* 0x000fe40008000000 */
[----:B------:R-:W-:Y:S01]  /*ed50*/  IMAD.WIDE R6, R11, 0x2, R2 ;  /* 0x000000020b067825 */ /* 0x000fe200078e0202 */
[----:B------:R-:W-:-:S03]  /*ed60*/  PRMT R16, R19, 0x7632, R16 ;  /* 0x0000763213107816 */ /* 0x000fc60000000010 */
[----:B------:R-:W-:Y:S01]  /*ed70*/  IMAD.WIDE R10, R11, 0x2, R8 ;  /* 0x000000020b0a7825 */ /* 0x000fe200078e0208 */
[----:B------:R0:W-:Y:S03]  /*ed80*/  @P4 STG.E.U16 desc[UR10][R4.64], R18 ;  /* 0x0000001204004986 */ /* 0x0001e6000c10150a */
[C---:B------:R-:W-:Y:S01]  /*ed90*/  IMAD.WIDE R12, R15.reuse, 0x2, R2 ;  /* 0x000000020f0c7825 */ /* 0x040fe200078e0202 */
[----:B------:R0:W-:Y:S03]  /*eda0*/  @P6 STG.E.U16 desc[UR10][R6.64], R26 ;  /* 0x0000001a06006986 */ /* 0x0001e6000c10150a */
[----:B------:R-:W-:Y:S01]  /*edb0*/  IMAD.WIDE R14, R15, 0x2, R8 ;  /* 0x000000020f0e7825 */ /* 0x000fe200078e0208 */
[----:B------:R0:W-:Y:S03]  /*edc0*/  @P2 STG.E.U16 desc[UR10][R10.64], R0 ;  /* 0x000000000a002986 */ /* 0x0001e6000c10150a */
[C---:B------:R-:W-:Y:S01]  /*edd0*/  IMAD.WIDE R2, R17.reuse, 0x2, R2 ;  /* 0x0000000211027825 */ /* 0x040fe200078e0202 */
[----:B------:R0:W-:Y:S04]  /*ede0*/  @P5 STG.E.U16 desc[UR10][R12.64], R19 ;  /* 0x000000130c005986 */ /* 0x0001e8000c10150a */
[----:B------:R0:W-:Y:S01]  /*edf0*/  @P0 STG.E.U16 desc[UR10][R14.64], R16 ;  /* 0x000000100e000986 */ /* 0x0001e2000c10150a */
[----:B------:R-:W-:-:S03]  /*ee00*/  IMAD.WIDE R8, R17, 0x2, R8 ;  /* 0x0000000211087825 */ /* 0x000fc600078e0208 */
[----:B------:R0:W-:Y:S01]  /*ee10*/  @P1 STG.E.U16 desc[UR10][R2.64], R27 ;  /* 0x0000001b02001986 */ /* 0x0001e2000c10150a */
[----:B------:R-:W-:Y:S05]  /*ee20*/  @!P3 EXIT ;  /* 0x000000000000b94d */ /* 0x000fea0003800000 */
[----:B0-----:R-:W-:-:S05]  /*ee30*/  PRMT R4, R27, 0x7632, R4 ;  /* 0x000076321b047816 */ /* 0x001fca0000000004 */
[----:B------:R-:W-:Y:S01]  /*ee40*/  STG.E.U16 desc[UR10][R8.64], R4 ;  /* 0x0000000408007986 */ /* 0x000fe2000c10150a */
[----:B------:R-:W-:Y:S05]  /*ee50*/  EXIT ;  /* 0x000000000000794d */ /* 0x000fea0003800000 */
.L_x_2:
[----:B------:R-:W-:-:S00]  /*ee60*/  BRA `(.L_x_2) ;  /* 0xfffffffc00fc7947 */ /* 0x000fc0000383ffff */
[----:B------:R-:W-:-:S00]  /*ee70*/  NOP ;  /* 0x0000000000007918 */ /* 0x000fc00000000000 */
        /* <DEDUP_REMOVED lines=8> */
.L_x_3:


//--------------------- .nv.shared.matmul_kernel  --------------------------
	.section	.nv.shared.matmul_kernel,"aw",@nobits
	.sectionflags	@""
	.align	16
	.zero		1024


//--------------------- .nv.shared.reserved.0     --------------------------
	.section	.nv.shared.reserved.0,"aw",@nobits
	.weak		__nv_reservedSMEM_offset_0_alias
	.size		__nv_reservedSMEM_offset_0_alias, 0, 0
	.other		__nv_reservedSMEM_offset_0_alias,@"STO_CUDA_RESERVED_SHARED STV_DEFAULT"
__nv_reservedSMEM_offset_0_alias:
	.zero		0


//--------------------- .nv.constant0.matmul_kernel --------------------------
	.section	.nv.constant0.matmul_kernel,"a",@progbits
	.sectionflags	@""
	.align	4
.nv.constant0.matmul_kernel:
	.zero		608


//--------------------- SYMBOLS --------------------------

	.type		.nv.reservedSmem.offset0,@object
	.size		.nv.reservedSmem.offset0,0x4
